	.target	sm_90a

	.elftype	@"ET_EXEC"


//--------------------- .note.nv.tkinfo           --------------------------
	.section	.note.nv.tkinfo,"",@"SHT_NOTE"
	.sectionflags	@"SHF_NOTE_NV_TKINFO"
	.tkinfo
        /*0018*/ 	.word	0x00000002
        /*0030*/ 	.string	""
        /*0030*/ 	.string	"ptxas"
        /*0030*/ 	.string	"Cuda compilation tools, release 13.0, V13.0.88"
        /*0030*/ 	.string	"Build cuda_13.0.r13.0/compiler.36424714_0"
        /*0030*/ 	.string	"-arch sm_90a -m 64 "



//--------------------- .note.nv.cuinfo           --------------------------
	.section	.note.nv.cuinfo,"",@"SHT_NOTE"
	.sectionflags	@"SHF_NOTE_NV_CUINFO"
        /*0018*/ 	.short	0x0002
        /*001a*/ 	.short	0x005a
        /*001c*/ 	.short	0x0082
	.zero		2


//--------------------- .nv.info                  --------------------------
	.section	.nv.info,"",@"SHT_CUDA_INFO"
	.align	4


	//----- nvinfo : EIATTR_REGCOUNT
	.align		4
        /*0000*/ 	.byte	0x04, 0x2f
        /*0002*/ 	.short	(.L_16 - .L_15)
	.align		4
.L_15:
        /*0004*/ 	.word	index@(_ZN7cutlass13device_kernelINS_4fmha6kernel28FmhaKernelTmaWarpSpecializedINS1_10collective30FmhaMainloopTmaWarpSpecializedINS_6half_tEffN4cute5tupleIJNS7_1CILi128EEENS9_ILi64EEENS9_ILi96EEEEEENS8_IJiNS9_ILi1EEENS8_IJiiEEEEEESG_SG_NS4_13DefaultFusionEJNS2_6OptionILNS2_3TagE0ENS9_ILb1EEEEENSI_ILSJ_2ESK_EEEEENS4_15FmhaFwdEpilogueIS6_fNS8_IJSB_SC_SB_EEEEENS2_23PersistentTileSchedulerEJSL_SM_EEEEEvNT_6ParamsE)
        /*0008*/ 	.word	0x000000a8


	//----- nvinfo : EIATTR_FRAME_SIZE
	.align		4
.L_16:
        /*000c*/ 	.byte	0x04, 0x11
        /*000e*/ 	.short	(.L_18 - .L_17)
	.align		4
.L_17:
        /*0010*/ 	.word	index@($__internal_0_$__cuda_sm20_rcp_rn_f32_slowpath)
        /*0014*/ 	.word	0x00000000


	//----- nvinfo : EIATTR_FRAME_SIZE
	.align		4
.L_18:
        /*0018*/ 	.byte	0x04, 0x11
        /*001a*/ 	.short	(.L_20 - .L_19)
	.align		4
.L_19:
        /*001c*/ 	.word	index@(_ZN7cutlass13device_kernelINS_4fmha6kernel28FmhaKernelTmaWarpSpecializedINS1_10collective30FmhaMainloopTmaWarpSpecializedINS_6half_tEffN4cute5tupleIJNS7_1CILi128EEENS9_ILi64EEENS9_ILi96EEEEEENS8_IJiNS9_ILi1EEENS8_IJiiEEEEEESG_SG_NS4_13DefaultFusionEJNS2_6OptionILNS2_3TagE0ENS9_ILb1EEEEENSI_ILSJ_2ESK_EEEEENS4_15FmhaFwdEpilogueIS6_fNS8_IJSB_SC_SB_EEEEENS2_23PersistentTileSchedulerEJSL_SM_EEEEEvNT_6ParamsE)
        /*0020*/ 	.word	0x00000000


	//----- nvinfo : EIATTR_MIN_STACK_SIZE
	.align		4
.L_20:
        /*0024*/ 	.byte	0x04, 0x12
        /*0026*/ 	.short	(.L_22 - .L_21)
	.align		4
.L_21:
        /*0028*/ 	.word	index@(_ZN7cutlass13device_kernelINS_4fmha6kernel28FmhaKernelTmaWarpSpecializedINS1_10collective30FmhaMainloopTmaWarpSpecializedINS_6half_tEffN4cute5tupleIJNS7_1CILi128EEENS9_ILi64EEENS9_ILi96EEEEEENS8_IJiNS9_ILi1EEENS8_IJiiEEEEEESG_SG_NS4_13DefaultFusionEJNS2_6OptionILNS2_3TagE0ENS9_ILb1EEEEENSI_ILSJ_2ESK_EEEEENS4_15FmhaFwdEpilogueIS6_fNS8_IJSB_SC_SB_EEEEENS2_23PersistentTileSchedulerEJSL_SM_EEEEEvNT_6ParamsE)
        /*002c*/ 	.word	0x00000000
.L_22:


//--------------------- .nv.compat                --------------------------
	.section	.nv.compat,"",@"SHT_CUDA_COMPAT_INFO"
	.align	4
        /*0000*/ 	.byte	0x02, 0x09, 0x01, 0x00, 0x02, 0x02, 0x04, 0x00, 0x02, 0x05, 0x05, 0x00, 0x03, 0x07, 0x01, 0x01
        /*0010*/ 	.byte	0x02, 0x03, 0x01, 0x00, 0x02, 0x06, 0x01, 0x00, 0x04, 0x0b, 0x08, 0x00, 0x00, 0x00, 0x00, 0x00
        /*0020*/ 	.byte	0x00, 0x00, 0x00, 0x00


//--------------------- .nv.info._ZN7cutlass13device_kernelINS_4fmha6kernel28FmhaKernelTmaWarpSpecializedINS1_10collective30FmhaMainloopTmaWarpSpecializedINS_6half_tEffN4cute5tupleIJNS7_1CILi128EEENS9_ILi64EEENS9_ILi96EEEEEENS8_IJiNS9_ILi1EEENS8_IJiiEEEEEESG_SG_NS4_13DefaultFusionEJNS2_6OptionILNS2_3TagE0ENS9_ILb1EEEEENSI_ILSJ_2ESK_EEEEENS4_15FmhaFwdEpilogueIS6_fNS8_IJSB_SC_SB_EEEEENS2_23PersistentTileSchedulerEJSL_SM_EEEEEvNT_6ParamsE --------------------------
	.section	.nv.info._ZN7cutlass13device_kernelINS_4fmha6kernel28FmhaKernelTmaWarpSpecializedINS1_10collective30FmhaMainloopTmaWarpSpecializedINS_6half_tEffN4cute5tupleIJNS7_1CILi128EEENS9_ILi64EEENS9_ILi96EEEEEENS8_IJiNS9_ILi1EEENS8_IJiiEEEEEESG_SG_NS4_13DefaultFusionEJNS2_6OptionILNS2_3TagE0ENS9_ILb1EEEEENSI_ILSJ_2ESK_EEEEENS4_15FmhaFwdEpilogueIS6_fNS8_IJSB_SC_SB_EEEEENS2_23PersistentTileSchedulerEJSL_SM_EEEEEvNT_6ParamsE,"",@"SHT_CUDA_INFO"
	.sectionflags	@""
	.align	4


	//----- nvinfo : EIATTR_CUDA_API_VERSION
	.align		4
        /*0000*/ 	.byte	0x04, 0x37
        /*0002*/ 	.short	(.L_24 - .L_23)
.L_23:
        /*0004*/ 	.word	0x00000082


	//----- nvinfo : EIATTR_KPARAM_INFO
	.align		4
.L_24:
        /*0008*/ 	.byte	0x04, 0x17
        /*000a*/ 	.short	(.L_26 - .L_25)
.L_25:
        /*000c*/ 	.word	0x00000000
        /*0010*/ 	.short	0x0000
        /*0012*/ 	.short	0x0070
        /*0014*/ 	.byte	0x00, 0xf0, 0x01, 0x20


	//----- nvinfo : EIATTR_SPARSE_MMA_MASK
	.align		4
.L_26:
        /*0018*/ 	.byte	0x03, 0x50
        /*001a*/ 	.short	0x0000


	//----- nvinfo : EIATTR_MAXREG_COUNT
	.align		4
        /*001c*/ 	.byte	0x03, 0x1b
        /*001e*/ 	.short	0x00a8


	//----- nvinfo : EIATTR_NUM_BARRIERS
	.align		4
        /*0020*/ 	.byte	0x02, 0x4c
        /*0022*/ 	.byte	0x02
	.zero		1


	//----- nvinfo : EIATTR_EXTERNS
	.align		4
        /*0024*/ 	.byte	0x04, 0x0f
        /*0026*/ 	.short	(.L_28 - .L_27)


	//   ....[0]....
	.align		4
.L_27:
        /*0028*/ 	.word	index@(__assertfail)


	//----- nvinfo : EIATTR_MERCURY_ISA_VERSION
	.align		4
.L_28:
        /*002c*/ 	.byte	0x03, 0x5f
        /*002e*/ 	.short	0x0101


	//----- nvinfo : EIATTR_INT_WARP_WIDE_INSTR_OFFSETS
	.align		4
        /*0030*/ 	.byte	0x04, 0x31
        /*0032*/ 	.short	(.L_30 - .L_29)


	//   ....[0]....
.L_29:
        /*0034*/ 	.word	0x00000760


	//   ....[1]....
        /*0038*/ 	.word	0x00000770


	//   ....[2]....
        /*003c*/ 	.word	0x00000780


	//   ....[3]....
        /*0040*/ 	.word	0x00000790


	//   ....[4]....
        /*0044*/ 	.word	0x00000800


	//   ....[5]....
        /*0048*/ 	.word	0x000009c0


	//   ....[6]....
        /*004c*/ 	.word	0x00000a70


	//----- nvinfo : EIATTR_COOP_GROUP_MASK_REGIDS
	.align		4
.L_30:
        /*0050*/ 	.byte	0x04, 0x29
        /*0052*/ 	.short	(.L_32 - .L_31)


	//   ....[0]....
.L_31:
        /*0054*/ 	.word	0xffffffff


	//   ....[1]....
        /*0058*/ 	.word	0xffffffff


	//   ....[2]....
        /*005c*/ 	.word	0xffffffff


	//   ....[3]....
        /*0060*/ 	.word	0xffffffff


	//   ....[4]....
        /*0064*/ 	.word	0xffffffff


	//   ....[5]....
        /*0068*/ 	.word	0xffffffff


	//   ....[6]....
        /*006c*/ 	.word	0xffffffff


	//   ....[7]....
        /*0070*/ 	.word	0xffffffff


	//   ....[8]....
        /*0074*/ 	.word	0xffffffff


	//   ....[9]....
        /*0078*/ 	.word	0xffffffff


	//   ....[10]....
        /*007c*/ 	.word	0xffffffff


	//   ....[11]....
        /*0080*/ 	.word	0xffffffff


	//   ....[12]....
        /*0084*/ 	.word	0xffffffff


	//   ....[13]....
        /*0088*/ 	.word	0xffffffff


	//   ....[14]....
        /*008c*/ 	.word	0xffffffff


	//   ....[15]....
        /*0090*/ 	.word	0xffffffff


	//   ....[16]....
        /*0094*/ 	.word	0xffffffff


	//   ....[17]....
        /*0098*/ 	.word	0xffffffff


	//----- nvinfo : EIATTR_COOP_GROUP_INSTR_OFFSETS
	.align		4
.L_32:
        /*009c*/ 	.byte	0x04, 0x28
        /*009e*/ 	.short	(.L_34 - .L_33)


	//   ....[0]....
.L_33:
        /*00a0*/ 	.word	0x00000070


	//   ....[1]....
        /*00a4*/ 	.word	0x000000a0


	//   ....[2]....
        /*00a8*/ 	.word	0x000001d0


	//   ....[3]....
        /*00ac*/ 	.word	0x000003e0


	//   ....[4]....
        /*00b0*/ 	.word	0x000005a0


	//   ....[5]....
        /*00b4*/ 	.word	0x00000700


	//   ....[6]....
        /*00b8*/ 	.word	0x00001910


	//   ....[7]....
        /*00bc*/ 	.word	0x00001940


	//   ....[8]....
        /*00c0*/ 	.word	0x00001b60


	//   ....[9]....
        /*00c4*/ 	.word	0x00001cc0


	//   ....[10]....
        /*00c8*/ 	.word	0x00002ef0


	//   ....[11]....
        /*00cc*/ 	.word	0x00002f20


	//   ....[12]....
        /*00d0*/ 	.word	0x00003220


	//   ....[13]....
        /*00d4*/ 	.word	0x00003340


	//   ....[14]....
        /*00d8*/ 	.word	0x00004690


	//   ....[15]....
        /*00dc*/ 	.word	0x000046d0


	//   ....[16]....
        /*00e0*/ 	.word	0x00004710


	//   ....[17]....
        /*00e4*/ 	.word	0x00004730


	//----- nvinfo : EIATTR_REG_RECONFIG
	.align		4
.L_34:
        /*00e8*/ 	.byte	0x01, 0x54
	.zero		2


	//----- nvinfo : EIATTR_SYSCALL_OFFSETS
	.align		4
        /*00ec*/ 	.byte	0x04, 0x46
        /*00ee*/ 	.short	(.L_36 - .L_35)


	//   ....[0]....
.L_35:
        /*00f0*/ 	.word	0x000051e0


	//   ....[1]....
        /*00f4*/ 	.word	0x00005310


	//----- nvinfo : EIATTR_MBARRIER_INSTR_OFFSETS
	.align		4
.L_36:
        /*00f8*/ 	.byte	0x04, 0x39
        /*00fa*/ 	.short	(.L_38 - .L_37)


	//   ....[0]....
.L_37:
        /*00fc*/ 	.word	0x00000390
        /*0100*/ 	.word	0x000000ff
        /*0104*/ 	.word	0x00019450
        /*0108*/ 	.short	0x0100
        /*010a*/ 	.byte	0x08
	.zero		1


	//   ....[1]....
        /*010c*/ 	.word	0x000003a0
        /*0110*/ 	.word	0x000000ff
        /*0114*/ 	.word	0x00019460
        /*0118*/ 	.short	0x0100
        /*011a*/ 	.byte	0x08
	.zero		1


	//   ....[2]....
        /*011c*/ 	.word	0x000003b0
        /*0120*/ 	.word	0x000000ff
        /*0124*/ 	.word	0x00019458
        /*0128*/ 	.short	0x0100
        /*012a*/ 	.byte	0x08
	.zero		1


	//   ....[3]....
        /*012c*/ 	.word	0x000003c0
        /*0130*/ 	.word	0x000000ff
        /*0134*/ 	.word	0x00019468
        /*0138*/ 	.short	0x0100
        /*013a*/ 	.byte	0x08
	.zero		1


	//   ....[4]....
        /*013c*/ 	.word	0x000004f0
        /*0140*/ 	.word	0x000000ff
        /*0144*/ 	.word	0x00019400
        /*0148*/ 	.short	0x0100
        /*014a*/ 	.byte	0x08
	.zero		1


	//   ....[5]....
        /*014c*/ 	.word	0x00000500
        /*0150*/ 	.word	0x000000ff
        /*0154*/ 	.word	0x00019428
        /*0158*/ 	.short	0x0100
        /*015a*/ 	.byte	0x08
	.zero		1


	//   ....[6]....
        /*015c*/ 	.word	0x00000510
        /*0160*/ 	.word	0x000000ff
        /*0164*/ 	.word	0x00019408
        /*0168*/ 	.short	0x0100
        /*016a*/ 	.byte	0x08
	.zero		1


	//   ....[7]....
        /*016c*/ 	.word	0x00000520
        /*0170*/ 	.word	0x000000ff
        /*0174*/ 	.word	0x00019430
        /*0178*/ 	.short	0x0100
        /*017a*/ 	.byte	0x08
	.zero		1


	//   ....[8]....
        /*017c*/ 	.word	0x00000530
        /*0180*/ 	.word	0x000000ff
        /*0184*/ 	.word	0x00019410
        /*0188*/ 	.short	0x0100
        /*018a*/ 	.byte	0x08
	.zero		1


	//   ....[9]....
        /*018c*/ 	.word	0x00000540
        /*0190*/ 	.word	0x000000ff
        /*0194*/ 	.word	0x00019438
        /*0198*/ 	.short	0x0100
        /*019a*/ 	.byte	0x08
	.zero		1


	//   ....[10]....
        /*019c*/ 	.word	0x00000550
        /*01a0*/ 	.word	0x000000ff
        /*01a4*/ 	.word	0x00019418
        /*01a8*/ 	.short	0x0100
        /*01aa*/ 	.byte	0x08
	.zero		1


	//   ....[11]....
        /*01ac*/ 	.word	0x00000560
        /*01b0*/ 	.word	0x000000ff
        /*01b4*/ 	.word	0x00019440
        /*01b8*/ 	.short	0x0100
        /*01ba*/ 	.byte	0x08
	.zero		1


	//   ....[12]....
        /*01bc*/ 	.word	0x00000570
        /*01c0*/ 	.word	0x000000ff
        /*01c4*/ 	.word	0x00019420
        /*01c8*/ 	.short	0x0100
        /*01ca*/ 	.byte	0x08
	.zero		1


	//   ....[13]....
        /*01cc*/ 	.word	0x00000580
        /*01d0*/ 	.word	0x000000ff
        /*01d4*/ 	.word	0x00019448
        /*01d8*/ 	.short	0x0100
        /*01da*/ 	.byte	0x08
	.zero		1


	//   ....[14]....
        /*01dc*/ 	.word	0x000006b0
        /*01e0*/ 	.word	0x000000ff
        /*01e4*/ 	.word	0x00019470
        /*01e8*/ 	.short	0x0100
        /*01ea*/ 	.byte	0x08
	.zero		1


	//   ....[15]....
        /*01ec*/ 	.word	0x000006c0
        /*01f0*/ 	.word	0x000000ff
        /*01f4*/ 	.word	0x00019480
        /*01f8*/ 	.short	0x0100
        /*01fa*/ 	.byte	0x08
	.zero		1


	//   ....[16]....
        /*01fc*/ 	.word	0x000006d0
        /*0200*/ 	.word	0x000000ff
        /*0204*/ 	.word	0x00019478
        /*0208*/ 	.short	0x0100
        /*020a*/ 	.byte	0x08
	.zero		1


	//   ....[17]....
        /*020c*/ 	.word	0x000006e0
        /*0210*/ 	.word	0x000000ff
        /*0214*/ 	.word	0x00019488
        /*0218*/ 	.short	0x0100
        /*021a*/ 	.byte	0x08
	.zero		1


	//   ....[18]....
        /*021c*/ 	.word	0x00000820
        /*0220*/ 	.word	0x000000ff
        /*0224*/ 	.word	0x00019490
        /*0228*/ 	.short	0x0100
        /*022a*/ 	.byte	0x06
	.zero		1


	//   ....[19]....
        /*022c*/ 	.word	0x00000830
        /*0230*/ 	.word	0x000000ff
        /*0234*/ 	.word	0x00019498
        /*0238*/ 	.short	0x0100
        /*023a*/ 	.byte	0x06
	.zero		1


	//   ....[20]....
        /*023c*/ 	.word	0x00000840
        /*0240*/ 	.word	0x000000ff
        /*0244*/ 	.word	0x000194a0
        /*0248*/ 	.short	0x0100
        /*024a*/ 	.byte	0x06
	.zero		1


	//   ....[21]....
        /*024c*/ 	.word	0x00000850
        /*0250*/ 	.word	0x000000ff
        /*0254*/ 	.word	0x000194a8
        /*0258*/ 	.short	0x0100
        /*025a*/ 	.byte	0x06
	.zero		1


	//   ....[22]....
        /*025c*/ 	.word	0x00000950
        /*0260*/ 	.word	0x000000ff
        /*0264*/ 	.word	0x000194c0
        /*0268*/ 	.short	0x0100
        /*026a*/ 	.byte	0x08
	.zero		1


	//   ....[23]....
        /*026c*/ 	.word	0x00000960
        /*0270*/ 	.word	0x000000ff
        /*0274*/ 	.word	0x000194d8
        /*0278*/ 	.short	0x0100
        /*027a*/ 	.byte	0x08
	.zero		1


	//   ....[24]....
        /*027c*/ 	.word	0x00000970
        /*0280*/ 	.word	0x000000ff
        /*0284*/ 	.word	0x000194c8
        /*0288*/ 	.short	0x0100
        /*028a*/ 	.byte	0x08
	.zero		1


	//   ....[25]....
        /*028c*/ 	.word	0x00000980
        /*0290*/ 	.word	0x000000ff
        /*0294*/ 	.word	0x000194e0
        /*0298*/ 	.short	0x0100
        /*029a*/ 	.byte	0x08
	.zero		1


	//   ....[26]....
        /*029c*/ 	.word	0x00000990
        /*02a0*/ 	.word	0x000000ff
        /*02a4*/ 	.word	0x000194d0
        /*02a8*/ 	.short	0x0100
        /*02aa*/ 	.byte	0x08
	.zero		1


	//   ....[27]....
        /*02ac*/ 	.word	0x000009a0
        /*02b0*/ 	.word	0x000000ff
        /*02b4*/ 	.word	0x000194e8
        /*02b8*/ 	.short	0x0100
        /*02ba*/ 	.byte	0x08
	.zero		1


	//   ....[28]....
        /*02bc*/ 	.word	0x00000aa0
        /*02c0*/ 	.word	0x000000ff
        /*02c4*/ 	.word	0x000194b0
        /*02c8*/ 	.short	0x0100
        /*02ca*/ 	.byte	0x06
	.zero		1


	//   ....[29]....
        /*02cc*/ 	.word	0x00001480
        /*02d0*/ 	.word	0x000000ff
        /*02d4*/ 	.word	0x00019450
        /*02d8*/ 	.short	0x010a
        /*02da*/ 	.byte	0x04
	.zero		1


	//   ....[30]....
        /*02dc*/ 	.word	0x000014f0
        /*02e0*/ 	.word	0x000000ff
        /*02e4*/ 	.word	0x00019400
        /*02e8*/ 	.short	0x010a
        /*02ea*/ 	.byte	0x1e
	.zero		1


	//   ....[31]....
        /*02ec*/ 	.word	0x00001510
        /*02f0*/ 	.word	0x000000ff
        /*02f4*/ 	.word	0xfffffff8
        /*02f8*/ 	.short	0x010a
        /*02fa*/ 	.byte	0x33
	.zero		1


	//   ....[32]....
        /*02fc*/ 	.word	0x00002460
        /*0300*/ 	.word	0x0000000f
        /*0304*/ 	.word	0x00000000
        /*0308*/ 	.short	0x0101
        /*030a*/ 	.byte	0x34
	.zero		1


	//   ....[33]....
        /*030c*/ 	.word	0x00002830
        /*0310*/ 	.word	0x000000ff
        /*0314*/ 	.word	0x00019400
        /*0318*/ 	.short	0x010a
        /*031a*/ 	.byte	0x06
	.zero		1


	//   ....[34]....
        /*031c*/ 	.word	0x00002a10
        /*0320*/ 	.word	0x000000ff
        /*0324*/ 	.word	0x00000000
        /*0328*/ 	.short	0x0101
        /*032a*/ 	.byte	0x1e
	.zero		1


	//   ....[35]....
        /*032c*/ 	.word	0x00002b70
        /*0330*/ 	.word	0x000000ff
        /*0334*/ 	.word	0x00019400
        /*0338*/ 	.short	0x010a
        /*033a*/ 	.byte	0x06
	.zero		1


	//   ....[36]....
        /*033c*/ 	.word	0x00003d80
        /*0340*/ 	.word	0x000000ff
        /*0344*/ 	.word	0x00019400
        /*0348*/ 	.short	0x010a
        /*034a*/ 	.byte	0x06
	.zero		1


	//   ....[37]....
        /*034c*/ 	.word	0x000041d0
        /*0350*/ 	.word	0x000000ff
        /*0354*/ 	.word	0x00019400
        /*0358*/ 	.short	0x010a
        /*035a*/ 	.byte	0x06
	.zero		1


	//   ....[38]....
        /*035c*/ 	.word	0x000043a0
        /*0360*/ 	.word	0x000000ff
        /*0364*/ 	.word	0x00000000
        /*0368*/ 	.short	0x0101
        /*036a*/ 	.byte	0x06
	.zero		1


	//   ....[39]....
        /*036c*/ 	.word	0x00004450
        /*0370*/ 	.word	0x000000ff
        /*0374*/ 	.word	0x00000000
        /*0378*/ 	.short	0x0101
        /*037a*/ 	.byte	0x06
	.zero		1


	//   ....[40]....
        /*037c*/ 	.word	0x000045e0
        /*0380*/ 	.word	0x000000ff
        /*0384*/ 	.word	0x00000000
        /*0388*/ 	.short	0x0101
        /*038a*/ 	.byte	0x04
	.zero		1


	//   ....[41]....
        /*038c*/ 	.word	0x00004660
        /*0390*/ 	.word	0x000000ff
        /*0394*/ 	.word	0x00000000
        /*0398*/ 	.short	0x0101
        /*039a*/ 	.byte	0x1d
	.zero		1


	//   ....[42]....
        /*039c*/ 	.word	0x00004c60
        /*03a0*/ 	.word	0x000000ff
        /*03a4*/ 	.word	0x00000008
        /*03a8*/ 	.short	0x010a
        /*03aa*/ 	.byte	0x33
	.zero		1


	//   ....[43]....
        /*03ac*/ 	.word	0x00005ce0
        /*03b0*/ 	.word	0x00000000
        /*03b4*/ 	.word	0x00000000
        /*03b8*/ 	.short	0x0101
        /*03ba*/ 	.byte	0x34
	.zero		1


	//   ....[44]....
        /*03bc*/ 	.word	0x000060a0
        /*03c0*/ 	.word	0x00000007
        /*03c4*/ 	.word	0x00019460
        /*03c8*/ 	.short	0x010a
        /*03ca*/ 	.byte	0x3f
	.zero		1


	//   ....[45]....
        /*03cc*/ 	.word	0x000063c0
        /*03d0*/ 	.word	0x00000007
        /*03d4*/ 	.word	0x000194b0
        /*03d8*/ 	.short	0x0101
        /*03da*/ 	.byte	0x3f
	.zero		1


	//   ....[46]....
        /*03dc*/ 	.word	0x000063d0
        /*03e0*/ 	.word	0x00000007
        /*03e4*/ 	.word	0x000194b0
        /*03e8*/ 	.short	0x010a
        /*03ea*/ 	.byte	0x3f
	.zero		1


	//   ....[47]....
        /*03ec*/ 	.word	0x00006470
        /*03f0*/ 	.word	0x00000004
        /*03f4*/ 	.word	0x00019460
        /*03f8*/ 	.short	0x010a
        /*03fa*/ 	.byte	0x3f
	.zero		1


	//   ....[48]....
        /*03fc*/ 	.word	0x00006a80
        /*0400*/ 	.word	0x00000008
        /*0404*/ 	.word	0x00019428
        /*0408*/ 	.short	0x010a
        /*040a*/ 	.byte	0x3f
	.zero		1


	//   ....[49]....
        /*040c*/ 	.word	0x00006da0
        /*0410*/ 	.word	0x00000004
        /*0414*/ 	.word	0x000194b0
        /*0418*/ 	.short	0x0101
        /*041a*/ 	.byte	0x3f
	.zero		1


	//   ....[50]....
        /*041c*/ 	.word	0x00006db0
        /*0420*/ 	.word	0x00000004
        /*0424*/ 	.word	0x000194b0
        /*0428*/ 	.short	0x010a
        /*042a*/ 	.byte	0x3f
	.zero		1


	//   ....[51]....
        /*042c*/ 	.word	0x00006e60
        /*0430*/ 	.word	0x00000007
        /*0434*/ 	.word	0x00019428
        /*0438*/ 	.short	0x010a
        /*043a*/ 	.byte	0x3f
	.zero		1


	//   ....[52]....
        /*043c*/ 	.word	0x00007210
        /*0440*/ 	.word	0x00000007
        /*0444*/ 	.word	0x00019428
        /*0448*/ 	.short	0x010a
        /*044a*/ 	.byte	0x3f
	.zero		1


	//   ....[53]....
        /*044c*/ 	.word	0x00007550
        /*0450*/ 	.word	0x00000007
        /*0454*/ 	.word	0x00019428
        /*0458*/ 	.short	0x010a
        /*045a*/ 	.byte	0x3f
	.zero		1


	//   ....[54]....
        /*045c*/ 	.word	0x000078e0
        /*0460*/ 	.word	0x00000003
        /*0464*/ 	.word	0x00019450
        /*0468*/ 	.short	0x010a
        /*046a*/ 	.byte	0x3f
	.zero		1


	//   ....[55]....
        /*046c*/ 	.word	0x00007940
        /*0470*/ 	.word	0x00000005
        /*0474*/ 	.word	0x00019400
        /*0478*/ 	.short	0x010a
        /*047a*/ 	.byte	0x3f
	.zero		1


	//   ....[56]....
        /*047c*/ 	.word	0x000079a0
        /*0480*/ 	.word	0x00000000
        /*0484*/ 	.word	0xfffffff8
        /*0488*/ 	.short	0x010a
        /*048a*/ 	.byte	0x3f
	.zero		1


	//   ....[57]....
        /*048c*/ 	.word	0x00007a00
        /*0490*/ 	.word	0x00000007
        /*0494*/ 	.word	0x00019400
        /*0498*/ 	.short	0x010a
        /*049a*/ 	.byte	0x3f
	.zero		1


	//   ....[58]....
        /*049c*/ 	.word	0x00007a60
        /*04a0*/ 	.word	0x00000005
        /*04a4*/ 	.word	0x00019400
        /*04a8*/ 	.short	0x010a
        /*04aa*/ 	.byte	0x3f
	.zero		1


	//   ....[59]....
        /*04ac*/ 	.word	0x00007ac0
        /*04b0*/ 	.word	0x00000008
        /*04b4*/ 	.word	0x00019400
        /*04b8*/ 	.short	0x010a
        /*04ba*/ 	.byte	0x3f
	.zero		1


	//   ....[60]....
        /*04bc*/ 	.word	0x00007b20
        /*04c0*/ 	.word	0x00000003
        /*04c4*/ 	.word	0x00000008
        /*04c8*/ 	.short	0x010a
        /*04ca*/ 	.byte	0x3f
	.zero		1


	//   ....[61]....
        /*04cc*/ 	.word	0x00007bf0
        /*04d0*/ 	.word	0x00000007
        /*04d4*/ 	.word	0x00019460
        /*04d8*/ 	.short	0x010a
        /*04da*/ 	.byte	0x3f
	.zero		1


	//   ....[62]....
        /*04dc*/ 	.word	0x00007c40
        /*04e0*/ 	.word	0x00000007
        /*04e4*/ 	.word	0x000194b0
        /*04e8*/ 	.short	0x010a
        /*04ea*/ 	.byte	0x3f
	.zero		1


	//   ....[63]....
        /*04ec*/ 	.word	0x00007c90
        /*04f0*/ 	.word	0x00000004
        /*04f4*/ 	.word	0x00019460
        /*04f8*/ 	.short	0x010a
        /*04fa*/ 	.byte	0x3f
	.zero		1


	//   ....[64]....
        /*04fc*/ 	.word	0x00007d60
        /*0500*/ 	.word	0x00000008
        /*0504*/ 	.word	0x00019428
        /*0508*/ 	.short	0x010a
        /*050a*/ 	.byte	0x3f
	.zero		1


	//   ....[65]....
        /*050c*/ 	.word	0x00007db0
        /*0510*/ 	.word	0x00000004
        /*0514*/ 	.word	0x000194b0
        /*0518*/ 	.short	0x010a
        /*051a*/ 	.byte	0x3f
	.zero		1


	//   ....[66]....
        /*051c*/ 	.word	0x00007e00
        /*0520*/ 	.word	0x00000007
        /*0524*/ 	.word	0x00019428
        /*0528*/ 	.short	0x010a
        /*052a*/ 	.byte	0x3f
	.zero		1


	//   ....[67]....
        /*052c*/ 	.word	0x00007e50
        /*0530*/ 	.word	0x00000007
        /*0534*/ 	.word	0x00019428
        /*0538*/ 	.short	0x010a
        /*053a*/ 	.byte	0x3f
	.zero		1


	//   ....[68]....
        /*053c*/ 	.word	0x00007ea0
        /*0540*/ 	.word	0x00000007
        /*0544*/ 	.word	0x00019428
        /*0548*/ 	.short	0x010a
        /*054a*/ 	.byte	0x3f
	.zero		1


	//----- nvinfo : EIATTR_NUM_MBARRIERS
	.align		4
.L_38:
        /*054c*/ 	.byte	0x03, 0x38
        /*054e*/ 	.short	0x001d


	//----- nvinfo : EIATTR_EXIT_INSTR_OFFSETS
	.align		4
        /*0550*/ 	.byte	0x04, 0x1c
        /*0552*/ 	.short	(.L_40 - .L_39)


	//   ....[0]....
.L_39:
        /*0554*/ 	.word	0x00000b00


	//   ....[1]....
        /*0558*/ 	.word	0x00000b70


	//   ....[2]....
        /*055c*/ 	.word	0x00005d10


	//   ....[3]....
        /*0560*/ 	.word	0x00005d70


	//   ....[4]....
        /*0564*/ 	.word	0x00005da0


	//   ....[5]....
        /*0568*/ 	.word	0x00006780


	//   ....[6]....
        /*056c*/ 	.word	0x000067b0


	//   ....[7]....
        /*0570*/ 	.word	0x000078c0


	//----- nvinfo : EIATTR_MAX_THREADS
	.align		4
.L_40:
        /*0574*/ 	.byte	0x04, 0x05
        /*0576*/ 	.short	(.L_42 - .L_41)
.L_41:
        /*0578*/ 	.word	0x00000180
        /*057c*/ 	.word	0x00000001
        /*0580*/ 	.word	0x00000001


	//----- nvinfo : EIATTR_CRS_STACK_SIZE
	.align		4
.L_42:
        /*0584*/ 	.byte	0x04, 0x1e
        /*0586*/ 	.short	(.L_44 - .L_43)
.L_43:
        /*0588*/ 	.word	0x00000000


	//----- nvinfo : EIATTR_CBANK_PARAM_SIZE
	.align		4
.L_44:
        /*058c*/ 	.byte	0x03, 0x19
        /*058e*/ 	.short	0x0870


	//----- nvinfo : EIATTR_PARAM_CBANK
	.align		4
        /*0590*/ 	.byte	0x04, 0x0a
        /*0592*/ 	.short	(.L_46 - .L_45)
	.align		4
.L_45:
        /*0594*/ 	.word	index@(.nv.constant0._ZN7cutlass13device_kernelINS_4fmha6kernel28FmhaKernelTmaWarpSpecializedINS1_10collective30FmhaMainloopTmaWarpSpecializedINS_6half_tEffN4cute5tupleIJNS7_1CILi128EEENS9_ILi64EEENS9_ILi96EEEEEENS8_IJiNS9_ILi1EEENS8_IJiiEEEEEESG_SG_NS4_13DefaultFusionEJNS2_6OptionILNS2_3TagE0ENS9_ILb1EEEEENSI_ILSJ_2ESK_EEEEENS4_15FmhaFwdEpilogueIS6_fNS8_IJSB_SC_SB_EEEEENS2_23PersistentTileSchedulerEJSL_SM_EEEEEvNT_6ParamsE)
        /*0598*/ 	.short	0x0210
        /*059a*/ 	.short	0x0870


	//----- nvinfo : EIATTR_SW_WAR
	.align		4
.L_46:
        /*059c*/ 	.byte	0x04, 0x36
        /*059e*/ 	.short	(.L_48 - .L_47)
.L_47:
        /*05a0*/ 	.word	0x00000008
.L_48:


//--------------------- .nv.callgraph             --------------------------
	.section	.nv.callgraph,"",@"SHT_CUDA_CALLGRAPH"
	.align	4
	.sectionentsize	8
	.align		4
        /*0000*/ 	.word	0x00000000
	.align		4
        /*0004*/ 	.word	0xffffffff
	.align		4
        /*0008*/ 	.word	index@(_ZN7cutlass13device_kernelINS_4fmha6kernel28FmhaKernelTmaWarpSpecializedINS1_10collective30FmhaMainloopTmaWarpSpecializedINS_6half_tEffN4cute5tupleIJNS7_1CILi128EEENS9_ILi64EEENS9_ILi96EEEEEENS8_IJiNS9_ILi1EEENS8_IJiiEEEEEESG_SG_NS4_13DefaultFusionEJNS2_6OptionILNS2_3TagE0ENS9_ILb1EEEEENSI_ILSJ_2ESK_EEEEENS4_15FmhaFwdEpilogueIS6_fNS8_IJSB_SC_SB_EEEEENS2_23PersistentTileSchedulerEJSL_SM_EEEEEvNT_6ParamsE)
	.align		4
        /*000c*/ 	.word	index@(__assertfail)
	.align		4
        /*0010*/ 	.word	0x00000000
	.align		4
        /*0014*/ 	.word	0xfffffffe
	.align		4
        /*0018*/ 	.word	0x00000000
	.align		4
        /*001c*/ 	.word	0xfffffffd
	.align		4
        /*0020*/ 	.word	0x00000000
	.align		4
        /*0024*/ 	.word	0xfffffffc


//--------------------- .nv.constant4             --------------------------
	.section	.nv.constant4,"a",@progbits
	.align	8
	.align		8
.nv.constant4:
        /*0000*/ 	.dword	__assertfail
	.align		8
        /*0008*/ 	.dword	__unnamed_1
	.align		8
        /*0010*/ 	.dword	__unnamed_2
	.align		8
        /*0018*/ 	.dword	_ZN39_INTERNAL_b794dab8_4_k_cu_5da2f14b_31244cuda3std3__45__cpo5beginE
	.align		8
        /*0020*/ 	.dword	_ZN39_INTERNAL_b794dab8_4_k_cu_5da2f14b_31244cuda3std3__45__cpo3endE
	.align		8
        /*0028*/ 	.dword	_ZN39_INTERNAL_b794dab8_4_k_cu_5da2f14b_31244cuda3std3__45__cpo6cbeginE
	.align		8
        /*0030*/ 	.dword	_ZN39_INTERNAL_b794dab8_4_k_cu_5da2f14b_31244cuda3std3__45__cpo4cendE
	.align		8
        /*0038*/ 	.dword	_ZN39_INTERNAL_b794dab8_4_k_cu_5da2f14b_31244cuda3std3__441_GLOBAL__N__b794dab8_4_k_cu_5da2f14b_31246ignoreE
	.align		8
        /*0040*/ 	.dword	_ZN39_INTERNAL_b794dab8_4_k_cu_5da2f14b_31244cuda3std3__419piecewise_constructE
	.align		8
        /*0048*/ 	.dword	_ZN39_INTERNAL_b794dab8_4_k_cu_5da2f14b_31244cuda3std3__48in_placeE
	.align		8
        /*0050*/ 	.dword	_ZN39_INTERNAL_b794dab8_4_k_cu_5da2f14b_31244cuda3std6ranges3__45__cpo4swapE
	.align		8
        /*0058*/ 	.dword	_ZN39_INTERNAL_b794dab8_4_k_cu_5da2f14b_31244cuda3std6ranges3__45__cpo9iter_moveE
	.align		8
        /*0060*/ 	.dword	_ZN39_INTERNAL_b794dab8_4_k_cu_5da2f14b_31244cute7productE
	.align		8
        /*0068*/ 	.dword	_ZN39_INTERNAL_b794dab8_4_k_cu_5da2f14b_31244cute1_E
	.align		8
        /*0070*/ 	.dword	$str$24
	.align		8
        /*0078*/ 	.dword	$str$25


//--------------------- .text._ZN7cutlass13device_kernelINS_4fmha6kernel28FmhaKernelTmaWarpSpecializedINS1_10collective30FmhaMainloopTmaWarpSpecializedINS_6half_tEffN4cute5tupleIJNS7_1CILi128EEENS9_ILi64EEENS9_ILi96EEEEEENS8_IJiNS9_ILi1EEENS8_IJiiEEEEEESG_SG_NS4_13DefaultFusionEJNS2_6OptionILNS2_3TagE0ENS9_ILb1EEEEENSI_ILSJ_2ESK_EEEEENS4_15FmhaFwdEpilogueIS6_fNS8_IJSB_SC_SB_EEEEENS2_23PersistentTileSchedulerEJSL_SM_EEEEEvNT_6ParamsE --------------------------
	.section	.text._ZN7cutlass13device_kernelINS_4fmha6kernel28FmhaKernelTmaWarpSpecializedINS1_10collective30FmhaMainloopTmaWarpSpecializedINS_6half_tEffN4cute5tupleIJNS7_1CILi128EEENS9_ILi64EEENS9_ILi96EEEEEENS8_IJiNS9_ILi1EEENS8_IJiiEEEEEESG_SG_NS4_13DefaultFusionEJNS2_6OptionILNS2_3TagE0ENS9_ILb1EEEEENSI_ILSJ_2ESK_EEEEENS4_15FmhaFwdEpilogueIS6_fNS8_IJSB_SC_SB_EEEEENS2_23PersistentTileSchedulerEJSL_SM_EEEEEvNT_6ParamsE,"ax",@progbits
	.align	128
.text._ZN7cutlass13device_kernelINS_4fmha6kernel28FmhaKernelTmaWarpSpecializedINS1_10collective30FmhaMainloopTmaWarpSpecializedINS_6half_tEffN4cute5tupleIJNS7_1CILi128EEENS9_ILi64EEENS9_ILi96EEEEEENS8_IJiNS9_ILi1EEENS8_IJiiEEEEEESG_SG_NS4_13DefaultFusionEJNS2_6OptionILNS2_3TagE0ENS9_ILb1EEEEENSI_ILSJ_2ESK_EEEEENS4_15FmhaFwdEpilogueIS6_fNS8_IJSB_SC_SB_EEEEENS2_23PersistentTileSchedulerEJSL_SM_EEEEEvNT_6ParamsE:
        .type           _ZN7cutlass13device_kernelINS_4fmha6kernel28FmhaKernelTmaWarpSpecializedINS1_10collective30FmhaMainloopTmaWarpSpecializedINS_6half_tEffN4cute5tupleIJNS7_1CILi128EEENS9_ILi64EEENS9_ILi96EEEEEENS8_IJiNS9_ILi1EEENS8_IJiiEEEEEESG_SG_NS4_13DefaultFusionEJNS2_6OptionILNS2_3TagE0ENS9_ILb1EEEEENSI_ILSJ_2ESK_EEEEENS4_15FmhaFwdEpilogueIS6_fNS8_IJSB_SC_SB_EEEEENS2_23PersistentTileSchedulerEJSL_SM_EEEEEvNT_6ParamsE,@function
        .size           _ZN7cutlass13device_kernelINS_4fmha6kernel28FmhaKernelTmaWarpSpecializedINS1_10collective30FmhaMainloopTmaWarpSpecializedINS_6half_tEffN4cute5tupleIJNS7_1CILi128EEENS9_ILi64EEENS9_ILi96EEEEEENS8_IJiNS9_ILi1EEENS8_IJiiEEEEEESG_SG_NS4_13DefaultFusionEJNS2_6OptionILNS2_3TagE0ENS9_ILb1EEEEENSI_ILSJ_2ESK_EEEEENS4_15FmhaFwdEpilogueIS6_fNS8_IJSB_SC_SB_EEEEENS2_23PersistentTileSchedulerEJSL_SM_EEEEEvNT_6ParamsE,(.L_x_135 - _ZN7cutlass13device_kernelINS_4fmha6kernel28FmhaKernelTmaWarpSpecializedINS1_10collective30FmhaMainloopTmaWarpSpecializedINS_6half_tEffN4cute5tupleIJNS7_1CILi128EEENS9_ILi64EEENS9_ILi96EEEEEENS8_IJiNS9_ILi1EEENS8_IJiiEEEEEESG_SG_NS4_13DefaultFusionEJNS2_6OptionILNS2_3TagE0ENS9_ILb1EEEEENSI_ILSJ_2ESK_EEEEENS4_15FmhaFwdEpilogueIS6_fNS8_IJSB_SC_SB_EEEEENS2_23PersistentTileSchedulerEJSL_SM_EEEEEvNT_6ParamsE)
        .other          _ZN7cutlass13device_kernelINS_4fmha6kernel28FmhaKernelTmaWarpSpecializedINS1_10collective30FmhaMainloopTmaWarpSpecializedINS_6half_tEffN4cute5tupleIJNS7_1CILi128EEENS9_ILi64EEENS9_ILi96EEEEEENS8_IJiNS9_ILi1EEENS8_IJiiEEEEEESG_SG_NS4_13DefaultFusionEJNS2_6OptionILNS2_3TagE0ENS9_ILb1EEEEENSI_ILSJ_2ESK_EEEEENS4_15FmhaFwdEpilogueIS6_fNS8_IJSB_SC_SB_EEEEENS2_23PersistentTileSchedulerEJSL_SM_EEEEEvNT_6ParamsE,@"STO_CUDA_ENTRY STV_DEFAULT"
_ZN7cutlass13device_kernelINS_4fmha6kernel28FmhaKernelTmaWarpSpecializedINS1_10collective30FmhaMainloopTmaWarpSpecializedINS_6half_tEffN4cute5tupleIJNS7_1CILi128EEENS9_ILi64EEENS9_ILi96EEEEEENS8_IJiNS9_ILi1EEENS8_IJiiEEEEEESG_SG_NS4_13DefaultFusionEJNS2_6OptionILNS2_3TagE0ENS9_ILb1EEEEENSI_ILSJ_2ESK_EEEEENS4_15FmhaFwdEpilogueIS6_fNS8_IJSB_SC_SB_EEEEENS2_23PersistentTileSchedulerEJSL_SM_EEEEEvNT_6ParamsE:
[----:B------:R-:W1:Y:S01]  /*0000*/  LDC R1, c[0x0][0x28] ;  /* 0x00000a00ff017b82 */ /* 0x000e620000000800 */
[----:B------:R-:W2:Y:S07]  /*0010*/  S2R R2, SR_TID.X ;  /* 0x0000000000027919 */ /* 0x000eae0000002100 */
[----:B------:R-:W3:Y:S01]  /*0020*/  S2UR UR6, SR_CTAID.X ;  /* 0x00000000000679c3 */ /* 0x000ee20000002500 */
[----:B------:R-:W-:Y:S01]  /*0030*/  ELECT P1, URZ, PT ;  /* 0x00000000003f782f */ /* 0x000fe20003820000 */
[----:B------:R-:W-:Y:S01]  /*0040*/  BSSY B0, `(.L_x_0) ;  /* 0x0000018000007945 */ /* 0x000fe20003800000 */
[----:B---3--:R-:W-:Y:S01]  /*0050*/  IMAD.U32 R17, RZ, RZ, UR6 ;  /* 0x00000006ff117e24 */ /* 0x008fe2000f8e00ff */
[----:B--2---:R-:W-:-:S05]  /*0060*/  SHF.R.U32.HI R0, RZ, 0x5, R2 ;  /* 0x00000005ff007819 */ /* 0x004fca0000011602 */
[----:B------:R-:W2:Y:S02]  /*0070*/  SHFL.IDX PT, R3, R0, RZ, 0x1f ;  /* 0x00001fff00037589 */ /* 0x000ea400000e0000 */
[----:B--2---:R-:W-:Y:S02]  /*0080*/  R2UR UR4, R3 ;  /* 0x00000000030472ca */ /* 0x004fe400000e0000 */
[----:B------:R-:W-:-:S06]  /*0090*/  SHF.R.U32.HI R3, RZ, 0x7, R2 ;  /* 0x00000007ff037819 */ /* 0x000fcc0000011602 */
[----:B------:R-:W2:Y:S05]  /*00a0*/  SHFL.IDX PT, R3, R3, RZ, 0x1f ;  /* 0x00001fff03037589 */ /* 0x000eaa00000e0000 */
[----:B------:R-:W-:Y:S02]  /*00b0*/  USHF.R.S32.HI UR5, URZ, 0x1f, UR4 ;  /* 0x0000001f3f057899 */ /* 0x000fe40008011404 */
[----:B------:R-:W-:Y:S02]  /*00c0*/  ISETP.EQ.AND P2, PT, RZ, UR4, P1 ;  /* 0x00000004ff007c0c */ /* 0x000fe40008f42270 */
[----:B------:R-:W-:-:S04]  /*00d0*/  ULEA.HI UR5, UR5, UR4, URZ, 0x2 ;  /* 0x0000000405057291 */ /* 0x000fc8000f8f103f */
[----:B------:R-:W-:-:S04]  /*00e0*/  ULOP3.LUT UR5, UR5, 0xfffffffc, URZ, 0xc0, !UPT ;  /* 0xfffffffc05057892 */ /* 0x000fc8000f8ec03f */
[----:B------:R-:W-:-:S03]  /*00f0*/  UIADD3 UR5, UR4, -UR5, URZ ;  /* 0x8000000504057290 */ /* 0x000fc6000fffe03f */
[----:B-1----:R-:W-:Y:S09]  /*0100*/  @!P2 BRA `(.L_x_1) ;  /* 0x00000000002ca947 */ /* 0x002ff20003800000 */
[----:B------:R-:W-:Y:S02]  /*0110*/  ULDC.64 UR6, c[0x0][0x198] ;  /* 0x0000660000067ab9 */ /* 0x000fe40000000a00 */
[----:B------:R-:W-:Y:S02]  /*0120*/  UIADD3 UR8, UP0, UR6, 0xf0, URZ ;  /* 0x000000f006087890 */ /* 0x000fe4000ff1e03f */
[----:B------:R-:W-:Y:S02]  /*0130*/  UIADD3 UR10, UP1, UR6, 0x1f0, URZ ;  /* 0x000001f0060a7890 */ /* 0x000fe4000ff3e03f */
[----:B------:R-:W-:Y:S02]  /*0140*/  UIADD3 UR6, UP2, UR6, 0x2f0, URZ ;  /* 0x000002f006067890 */ /* 0x000fe4000ff5e03f */
[----:B------:R-:W-:Y:S02]  /*0150*/  UIADD3.X UR9, URZ, UR7, URZ, UP0, !UPT ;  /* 0x000000073f097290 */ /* 0x000fe400087fe43f */
[----:B------:R-:W-:-:S02]  /*0160*/  UIADD3.X UR11, URZ, UR7, URZ, UP1, !UPT ;  /* 0x000000073f0b7290 */ /* 0x000fc40008ffe43f */
[----:B------:R-:W-:-:S05]  /*0170*/  UIADD3.X UR7, URZ, UR7, URZ, UP2, !UPT ;  /* 0x000000073f077290 */ /* 0x000fca00097fe43f */
[----:B------:R1:W-:Y:S02]  /*0180*/  UTMACCTL.PF [UR8] ;  /* 0x00000000080079b9 */ /* 0x0003e40008040000 */
[----:B------:R1:W-:Y:S02]  /*0190*/  UTMACCTL.PF [UR10] ;  /* 0x000000000a0079b9 */ /* 0x0003e40008040000 */
[----:B------:R1:W-:Y:S02]  /*01a0*/  UTMACCTL.PF [UR6] ;  /* 0x00000000060079b9 */ /* 0x0003e40008040000 */
[----:B-1----:R-:W-:Y:S01]  /*01b0*/  NOP ;  /* 0x0000000000007918 */ /* 0x002fe20000000000 */
.L_x_1:
[----:B------:R-:W-:Y:S05]  /*01c0*/  BSYNC B0 ;  /* 0x0000000000007941 */ /* 0x000fea0003800000 */
.L_x_0:
[----:B------:R-:W1:Y:S01]  /*01d0*/  SHFL.IDX PT, R4, R0, RZ, 0x1f ;  /* 0x00001fff00047589 */ /* 0x000e6200000e0000 */
[----:B--2---:R-:W-:Y:S01]  /*01e0*/  R2UR UR57, R3 ;  /* 0x00000000033972ca */ /* 0x004fe200000e0000 */
[----:B------:R-:W-:Y:S02]  /*01f0*/  UISETP.NE.AND UP0, UPT, UR5, 0x1, UPT ;  /* 0x000000010500788c */ /* 0x000fe4000bf05270 */
[----:B------:R-:W-:-:S10]  /*0200*/  UISETP.NE.AND UP1, UPT, UR5, 0x2, UPT ;  /* 0x000000020500788c */ /* 0x000fd4000bf25270 */
[----:B------:R-:W-:Y:S02]  /*0210*/  UIADD3 UR9, UR57, -0x1, URZ ;  /* 0xffffffff39097890 */ /* 0x000fe4000fffe03f */
[----:B------:R-:W-:Y:S02]  /*0220*/  UISETP.EQ.AND UP2, UPT, UR57, URZ, !UP0 ;  /* 0x0000003f3900728c */ /* 0x000fe4000c742270 */
[----:B------:R-:W-:Y:S02]  /*0230*/  UISETP.EQ.AND UP3, UPT, UR57, URZ, !UP1 ;  /* 0x0000003f3900728c */ /* 0x000fe4000cf62270 */
[----:B------:R-:W-:Y:S02]  /*0240*/  UISETP.GE.U32.AND UP4, UPT, UR9, 0x4, UPT ;  /* 0x000000040900788c */ /* 0x000fe4000bf86070 */
[----:B------:R-:W-:Y:S01]  /*0250*/  USEL UR56, URZ, 0x1, !UP2 ;  /* 0x000000013f387887 */ /* 0x000fe2000d000000 */
[----:B-1----:R-:W-:Y:S01]  /*0260*/  ISETP.NE.AND P0, PT, R4, RZ, PT ;  /* 0x000000ff0400720c */ /* 0x002fe20003f05270 */
[----:B------:R-:W-:Y:S01]  /*0270*/  USEL UR55, URZ, 0x1, !UP3 ;  /* 0x000000013f377887 */ /* 0x000fe2000d800000 */
[----:B------:R-:W-:Y:S01]  /*0280*/  IMAD.U32 R4, RZ, RZ, UR5 ;  /* 0x00000005ff047e24 */ /* 0x000fe2000f8e00ff */
[----:B------:R-:W-:-:S02]  /*0290*/  USEL UR56, UR56, 0x2, UP4 ;  /* 0x0000000238387887 */ /* 0x000fc4000a000000 */
[----:B------:R-:W-:-:S08]  /*02a0*/  USEL UR55, UR55, 0x2, UP4 ;  /* 0x0000000237377887 */ /* 0x000fd0000a000000 */
[----:B------:R-:W-:Y:S05]  /*02b0*/  @P0 BRA `(.L_x_2) ;  /* 0x0000000000480947 */ /* 0x000fea0003800000 */
[----:B------:R-:W1:Y:S01]  /*02c0*/  S2UR UR8, SR_CgaCtaId ;  /* 0x00000000000879c3 */ /* 0x000e620000008800 */
[----:B------:R-:W-:Y:S01]  /*02d0*/  UMOV UR4, 0x400 ;  /* 0x0000040000047882 */ /* 0x000fe20000000000 */
[----:B------:R-:W-:Y:S01]  /*02e0*/  UMOV UR5, 0x1 ;  /* 0x0000000100057882 */ /* 0x000fe20000000000 */
[----:B------:R-:W-:Y:S01]  /*02f0*/  UMOV UR6, 0x80 ;  /* 0x0000008000067882 */ /* 0x000fe20000000000 */
[----:B------:R-:W-:Y:S01]  /*0300*/  ELECT P0, URZ, PT ;  /* 0x00000000003f782f */ /* 0x000fe20003800000 */
[----:B------:R-:W-:-:S04]  /*0310*/  UIADD3 UR6, -UR6, 0x100000, URZ ;  /* 0x0010000006067890 */ /* 0x000fc8000fffe13f */
[----:B------:R-:W-:Y:S02]  /*0320*/  USHF.L.U32 UR7, UR6, 0xb, URZ ;  /* 0x0000000b06077899 */ /* 0x000fe4000800063f */
[----:B------:R-:W-:Y:S02]  /*0330*/  USHF.L.U32 UR6, UR6, 0x1, URZ ;  /* 0x0000000106067899 */ /* 0x000fe4000800063f */
[----:B-1----:R-:W-:Y:S02]  /*0340*/  ULEA UR8, UR8, UR4, 0x18 ;  /* 0x0000000408087291 */ /* 0x002fe4000f8ec03f */
[----:B------:R-:W-:-:S04]  /*0350*/  UIADD3 UR4, -UR5, 0x100000, URZ ;  /* 0x0010000005047890 */ /* 0x000fc8000fffe13f */
[----:B------:R-:W-:Y:S02]  /*0360*/  USHF.L.U32 UR5, UR4, 0xb, URZ ;  /* 0x0000000b04057899 */ /* 0x000fe4000800063f */
[----:B------:R-:W-:Y:S01]  /*0370*/  USHF.L.U32 UR4, UR4, 0x1, URZ ;  /* 0x0000000104047899 */ /* 0x000fe2000800063f */
[----:B------:R-:W1:Y:S11]  /*0380*/  FENCE.VIEW.ASYNC.S ;  /* 0x00000000000073c6 */ /* 0x000e760000000000 */
[----:B-1----:R1:W2:Y:S01]  /*0390*/  SYNCS.EXCH.64 URZ, [UR8+0x19450], UR4 ;  /* 0x01945004083f75b2 */ /* 0x0022a20008000100 */
[----:B------:R1:W3:Y:S01]  /*03a0*/  SYNCS.EXCH.64 URZ, [UR8+0x19460], UR6 ;  /* 0x01946006083f75b2 */ /* 0x0002e20008000100 */
[----:B------:R1:W4:Y:S01]  /*03b0*/  SYNCS.EXCH.64 URZ, [UR8+0x19458], UR4 ;  /* 0x01945804083f75b2 */ /* 0x0003220008000100 */
[----:B------:R1:W1:Y:S01]  /*03c0*/  SYNCS.EXCH.64 URZ, [UR8+0x19468], UR6 ;  /* 0x01946806083f75b2 */ /* 0x0002620008000100 */
[----:B------:R-:W-:Y:S01]  /*03d0*/  NOP ;  /* 0x0000000000007918 */ /* 0x000fe20000000000 */
.L_x_2:
[----:B------:R-:W5:Y:S01]  /*03e0*/  SHFL.IDX PT, R3, R0, RZ, 0x1f ;  /* 0x00001fff00037589 */ /* 0x000f6200000e0000 */
[----:B------:R-:W-:Y:S01]  /*03f0*/  NOP ;  /* 0x0000000000007918 */ /* 0x000fe20000000000 */
[----:B-----5:R-:W-:-:S13]  /*0400*/  ISETP.NE.AND P0, PT, R3, RZ, PT ;  /* 0x000000ff0300720c */ /* 0x020fda0003f05270 */
[----:B------:R-:W-:Y:S05]  /*0410*/  @P0 BRA `(.L_x_3) ;  /* 0x0000000000600947 */ /* 0x000fea0003800000 */
[----:B-1----:R-:W1:Y:S01]  /*0420*/  S2UR UR5, SR_CgaCtaId ;  /* 0x00000000000579c3 */ /* 0x002e620000008800 */
[----:B------:R-:W-:Y:S01]  /*0430*/  UMOV UR4, 0x400 ;  /* 0x0000040000047882 */ /* 0x000fe20000000000 */
[----:B------:R-:W-:Y:S01]  /*0440*/  UMOV UR6, 0x1 ;  /* 0x0000000100067882 */ /* 0x000fe20000000000 */
[----:B------:R-:W-:Y:S01]  /*0450*/  UMOV UR10, 0x100 ;  /* 0x00000100000a7882 */ /* 0x000fe20000000000 */
[----:B------:R-:W-:-:S04]  /*0460*/  UIADD3 UR6, -UR6, 0x100000, URZ ;  /* 0x0010000006067890 */ /* 0x000fc8000fffe13f */
[----:B------:R-:W-:Y:S02]  /*0470*/  USHF.L.U32 UR7, UR6, 0xb, URZ ;  /* 0x0000000b06077899 */ /* 0x000fe4000800063f */
[----:B------:R-:W-:Y:S01]  /*0480*/  USHF.L.U32 UR6, UR6, 0x1, URZ ;  /* 0x0000000106067899 */ /* 0x000fe2000800063f */
[----:B------:R-:W-:Y:S01]  /*0490*/  ELECT P0, URZ, PT ;  /* 0x00000000003f782f */ /* 0x000fe20003800000 */
[----:B-1----:R-:W-:Y:S02]  /*04a0*/  ULEA UR8, UR5, UR4, 0x18 ;  /* 0x0000000405087291 */ /* 0x002fe4000f8ec03f */
[----:B------:R-:W-:-:S04]  /*04b0*/  UIADD3 UR4, -UR10, 0x100000, URZ ;  /* 0x001000000a047890 */ /* 0x000fc8000fffe13f */
[----:B------:R-:W-:Y:S02]  /*04c0*/  USHF.L.U32 UR5, UR4, 0xb, URZ ;  /* 0x0000000b04057899 */ /* 0x000fe4000800063f */
[----:B------:R-:W-:Y:S01]  /*04d0*/  USHF.L.U32 UR4, UR4, 0x1, URZ ;  /* 0x0000000104047899 */ /* 0x000fe2000800063f */
[----:B------:R-:W1:Y:S03]  /*04e0*/  FENCE.VIEW.ASYNC.S ;  /* 0x00000000000073c6 */ /* 0x000e660000000000 */
[----:B-1----:R1:W1:Y:S08]  /*04f0*/  SYNCS.EXCH.64 URZ, [UR8+0x19400], UR6 ;  /* 0x01940006083f75b2 */ /* 0x0022700008000100 */
[----:B------:R1:W1:Y:S01]  /*0500*/  SYNCS.EXCH.64 URZ, [UR8+0x19428], UR4 ;  /* 0x01942804083f75b2 */ /* 0x0002620008000100 */
        /* <DEDUP_REMOVED lines=8> */
[----:B------:R-:W-:Y:S01]  /*0590*/  NOP ;  /* 0x0000000000007918 */ /* 0x000fe20000000000 */
.L_x_3:
        /* <DEDUP_REMOVED lines=21> */
[----:B------:R-:W-:Y:S01]  /*06f0*/  NOP ;  /* 0x0000000000007918 */ /* 0x000fe20000000000 */
.L_x_4:
[----:B------:R-:W5:Y:S01]  /*0700*/  SHFL.IDX PT, R3, R0, RZ, 0x1f ;  /* 0x00001fff00037589 */ /* 0x000f6200000e0000 */
[----:B------:R-:W-:Y:S01]  /*0710*/  ELECT P0, URZ, PT ;  /* 0x00000000003f782f */ /* 0x000fe20003800000 */
[----:B------:R-:W-:Y:S01]  /*0720*/  NOP ;  /* 0x0000000000007918 */ /* 0x000fe20000000000 */
[----:B-1----:R-:W-:Y:S02]  /*0730*/  UMOV UR4, 0x80 ;  /* 0x0000008000047882 */ /* 0x002fe40000000000 */
[C---:B-----5:R-:W-:Y:S02]  /*0740*/  ISETP.NE.OR P0, PT, R3.reuse, RZ, !P0 ;  /* 0x000000ff0300720c */ /* 0x060fe40004705670 */
[----:B------:R-:W-:-:S11]  /*0750*/  ISETP.NE.AND P3, PT, R3, RZ, PT ;  /* 0x000000ff0300720c */ /* 0x000fd60003f65270 */
[----:B------:R-:W-:Y:S01]  /*0760*/  VOTEU.ALL UP2, P0 ;  /* 0x00000000003f7886 */ /* 0x000fe20000040000 */
[----:B------:R-:W-:Y:S01]  /*0770*/  VOTEU.ALL UP3, P0 ;  /* 0x00000000003f7886 */ /* 0x000fe20000060000 */
[----:B------:R-:W-:Y:S01]  /*0780*/  VOTEU.ALL UP4, P0 ;  /* 0x00000000003f7886 */ /* 0x000fe20000080000 */
[----:B------:R-:W-:Y:S02]  /*0790*/  VOTEU.ALL UP5, P0 ;  /* 0x00000000003f7886 */ /* 0x000fe400000a0000 */
[----:B------:R-:W1:Y:S01]  /*07a0*/  @!UP2 S2UR UR7, SR_CgaCtaId ;  /* 0x000000000007a9c3 */ /* 0x000e620000008800 */
[----:B------:R-:W-:Y:S01]  /*07b0*/  @!UP2 UMOV UR6, 0x400 ;  /* 0x000004000006a882 */ /* 0x000fe20000000000 */
[----:B------:R-:W-:-:S04]  /*07c0*/  @!UP2 UIADD3 UR4, -UR4, 0x100000, URZ ;  /* 0x001000000404a890 */ /* 0x000fc8000fffe13f */
[----:B------:R-:W-:Y:S02]  /*07d0*/  @!UP2 USHF.L.U32 UR5, UR4, 0xb, URZ ;  /* 0x0000000b0405a899 */ /* 0x000fe4000800063f */
[----:B------:R-:W-:Y:S02]  /*07e0*/  @!UP2 USHF.L.U32 UR4, UR4, 0x1, URZ ;  /* 0x000000010404a899 */ /* 0x000fe4000800063f */
[----:B-1----:R-:W-:Y:S01]  /*07f0*/  @!UP2 ULEA UR6, UR7, UR6, 0x18 ;  /* 0x000000060706a291 */ /* 0x002fe2000f8ec03f */
[----:B------:R-:W-:Y:S01]  /*0800*/  VOTEU.ALL UP2, P0 ;  /* 0x00000000003f7886 */ /* 0x000fe20000040000 */
[----:B------:R-:W1:Y:S10]  /*0810*/  FENCE.VIEW.ASYNC.S ;  /* 0x00000000000073c6 */ /* 0x000e740000000000 */
[----:B-1----:R1:W1:Y:S01]  /*0820*/  @!UP2 SYNCS.EXCH.64 URZ, [UR6+0x19490], UR4 ;  /* 0x01949004063fa5b2 */ /* 0x0022620008000100 */
[----:B------:R1:W1:Y:S01]  /*0830*/  @!UP3 SYNCS.EXCH.64 URZ, [UR6+0x19498], UR4 ;  /* 0x01949804063fb5b2 */ /* 0x0002620008000100 */
[----:B------:R1:W1:Y:S01]  /*0840*/  @!UP4 SYNCS.EXCH.64 URZ, [UR6+0x194a0], UR4 ;  /* 0x0194a004063fc5b2 */ /* 0x0002620008000100 */
[----:B------:R1:W1:Y:S01]  /*0850*/  @!UP5 SYNCS.EXCH.64 URZ, [UR6+0x194a8], UR4 ;  /* 0x0194a804063fd5b2 */ /* 0x0002620008000100 */
[----:B------:R-:W-:Y:S01]  /*0860*/  NOP ;  /* 0x0000000000007918 */ /* 0x000fe20000000000 */
[----:B------:R-:W-:Y:S05]  /*0870*/  @P3 BRA `(.L_x_5) ;  /* 0x0000000000503947 */ /* 0x000fea0003800000 */
[----:B-1----:R-:W1:Y:S01]  /*0880*/  S2UR UR5, SR_CgaCtaId ;  /* 0x00000000000579c3 */ /* 0x002e620000008800 */
[----:B------:R-:W-:Y:S01]  /*0890*/  UMOV UR4, 0x400 ;  /* 0x0000040000047882 */ /* 0x000fe20000000000 */
[----:B------:R-:W-:Y:S01]  /*08a0*/  UMOV UR6, 0x20 ;  /* 0x0000002000067882 */ /* 0x000fe20000000000 */
[----:B------:R-:W-:Y:S01]  /*08b0*/  UMOV UR7, 0x80 ;  /* 0x0000008000077882 */ /* 0x000fe20000000000 */
[----:B------:R-:W-:Y:S01]  /*08c0*/  ELECT P0, URZ, PT ;  /* 0x00000000003f782f */ /* 0x000fe20003800000 */
[----:B-1----:R-:W-:Y:S02]  /*08d0*/  ULEA UR8, UR5, UR4, 0x18 ;  /* 0x0000000405087291 */ /* 0x002fe4000f8ec03f */
[----:B------:R-:W-:-:S04]  /*08e0*/  UIADD3 UR4, -UR6, 0x100000, URZ ;  /* 0x0010000006047890 */ /* 0x000fc8000fffe13f */
[----:B------:R-:W-:Y:S02]  /*08f0*/  USHF.L.U32 UR5, UR4, 0xb, URZ ;  /* 0x0000000b04057899 */ /* 0x000fe4000800063f */
[----:B------:R-:W-:Y:S02]  /*0900*/  USHF.L.U32 UR4, UR4, 0x1, URZ ;  /* 0x0000000104047899 */ /* 0x000fe4000800063f */
        /* <DEDUP_REMOVED lines=10> */
[----:B------:R-:W-:Y:S01]  /*09b0*/  NOP ;  /* 0x0000000000007918 */ /* 0x000fe20000000000 */
.L_x_5:
[----:B------:R-:W-:Y:S01]  /*09c0*/  VOTEU.ANY UP2, P2 ;  /* 0x00000000003f7886 */ /* 0x000fe20001040100 */
[----:B-1----:R-:W-:Y:S01]  /*09d0*/  UMOV UR4, 0x40 ;  /* 0x0000004000047882 */ /* 0x002fe20000000000 */
[----:B------:R-:W-:Y:S01]  /*09e0*/  ISETP.NE.AND P3, PT, RZ, UR57, PT ;  /* 0x00000039ff007c0c */ /* 0x000fe2000bf65270 */
[----:B------:R-:W-:Y:S01]  /*09f0*/  NOP ;  /* 0x0000000000007918 */ /* 0x000fe20000000000 */
[----:B------:R-:W-:Y:S01]  /*0a00*/  ISETP.EQ.AND P0, PT, R4, 0x2, P1 ;  /* 0x000000020400780c */ /* 0x000fe20000f02270 */
[----:B------:R-:W1:Y:S01]  /*0a10*/  @UP2 S2UR UR7, SR_CgaCtaId ;  /* 0x00000000000729c3 */ /* 0x000e620000008800 */
[----:B------:R-:W-:Y:S01]  /*0a20*/  @UP2 UMOV UR6, 0x400 ;  /* 0x0000040000062882 */ /* 0x000fe20000000000 */
[----:B------:R-:W-:-:S04]  /*0a30*/  @UP2 UIADD3 UR4, -UR4, 0x100000, URZ ;  /* 0x0010000004042890 */ /* 0x000fc8000fffe13f */
[----:B------:R-:W-:Y:S02]  /*0a40*/  @UP2 USHF.L.U32 UR5, UR4, 0xb, URZ ;  /* 0x0000000b04052899 */ /* 0x000fe4000800063f */
[----:B------:R-:W-:Y:S02]  /*0a50*/  @UP2 USHF.L.U32 UR4, UR4, 0x1, URZ ;  /* 0x0000000104042899 */ /* 0x000fe4000800063f */
[----:B-1----:R-:W-:Y:S01]  /*0a60*/  @UP2 ULEA UR6, UR7, UR6, 0x18 ;  /* 0x0000000607062291 */ /* 0x002fe2000f8ec03f */
[----:B------:R-:W-:Y:S01]  /*0a70*/  VOTEU.ANY UP2, P2 ;  /* 0x00000000003f7886 */ /* 0x000fe20001040100 */
[----:B------:R-:W-:Y:S01]  /*0a80*/  ISETP.EQ.AND P2, PT, R4, 0x1, P1 ;  /* 0x000000010400780c */ /* 0x000fe20000f42270 */
[----:B------:R-:W1:Y:S09]  /*0a90*/  FENCE.VIEW.ASYNC.S ;  /* 0x00000000000073c6 */ /* 0x000e720000000000 */
[----:B-1----:R1:W2:Y:S01]  /*0aa0*/  @UP2 SYNCS.EXCH.64 URZ, [UR6+0x194b0], UR4 ;  /* 0x0194b004063f25b2 */ /* 0x0022a20008000100 */
[----:B------:R-:W-:Y:S01]  /*0ab0*/  NOP ;  /* 0x0000000000007918 */ /* 0x000fe20000000000 */
[----:B--234-:R-:W-:Y:S06]  /*0ac0*/  BAR.SYNC.DEFER_BLOCKING 0x0 ;  /* 0x0000000000007b1d */ /* 0x01cfec0000010000 */
[----:B------:R-:W-:Y:S05]  /*0ad0*/  @!P3 BRA `(.L_x_6) ;  /* 0x000000500090b947 */ /* 0x000fea0003800000 */
[----:B------:R-:W-:-:S06]  /*0ae0*/  UISETP.GT.U32.AND UP0, UPT, UR9, 0x3, UPT ;  /* 0x000000030900788c */ /* 0x000fcc000bf04070 */
[----:B------:R-:W-:-:S13]  /*0af0*/  PLOP3.LUT P0, PT, PT, PT, UP0, 0x80, 0x0 ;  /* 0x000000000000781c */ /* 0x000fda0003f0f008 */
[----:B-1----:R-:W-:Y:S05]  /*0b00*/  @P0 EXIT ;  /* 0x000000000000094d */ /* 0x002fea0003800000 */
.L_x_7:
[----:B------:R-:W-:-:S08]  /*0b10*/  NOP ;  /* 0x0000000000007918 */ /* 0x000fd00000000000 */
[----:B------:R-:W1:Y:S02]  /*0b20*/  USETMAXREG.TRY_ALLOC.CTAPOOL UP0, 0xf0 ;  /* 0x000000f0000079c8 */ /* 0x000e640008000600 */
[----:B-1----:R-:W-:-:S13]  /*0b30*/  PLOP3.LUT P0, PT, PT, PT, UP0, 0x80, 0x0 ;  /* 0x000000000000781c */ /* 0x002fda0003f0f008 */
[----:B------:R-:W-:Y:S05]  /*0b40*/  @!P0 BRA `(.L_x_7) ;  /* 0xfffffffc00f08947 */ /* 0x000fea000383ffff */
[----:B------:R-:W-:Y:S02]  /*0b50*/  ULDC UR4, c[0x0][0xa00] ;  /* 0x0002800000047ab9 */ /* 0x000fe40000000800 */
[----:B------:R-:W-:-:S13]  /*0b60*/  ISETP.GE.AND P0, PT, R17, UR4, PT ;  /* 0x0000000411007c0c */ /* 0x000fda000bf06270 */
[----:B------:R-:W-:Y:S05]  /*0b70*/  @P0 EXIT ;  /* 0x000000000000094d */ /* 0x000fea0003800000 */
[----:B------:R-:W1:Y:S01]  /*0b80*/  S2UR UR5, SR_CgaCtaId ;  /* 0x00000000000579c3 */ /* 0x000e620000008800 */
[----:B------:R-:W-:Y:S01]  /*0b90*/  SHF.L.U32 R4, R2, 0x5, RZ ;  /* 0x0000000502047819 */ /* 0x000fe200000006ff */
[----:B------:R-:W-:Y:S01]  /*0ba0*/  UMOV UR45, 0x400 ;  /* 0x00000400002d7882 */ /* 0x000fe20000000000 */
[----:B------:R-:W-:Y:S01]  /*0bb0*/  SHF.R.U32.HI R3, RZ, 0x1, R2 ;  /* 0x00000001ff037819 */ /* 0x000fe20000011602 */
[----:B------:R-:W-:Y:S01]  /*0bc0*/  USHF.L.U32 UR4, UR9, 0x3, URZ ;  /* 0x0000000309047899 */ /* 0x000fe2000800063f */
[----:B------:R-:W-:Y:S01]  /*0bd0*/  LOP3.LUT R0, R4, 0xc0, RZ, 0xc0, !PT ;  /* 0x000000c004007812 */ /* 0x000fe200078ec0ff */
[----:B------:R-:W-:Y:S01]  /*0be0*/  UISETP.NE.AND UP0, UPT, UR9, URZ, UPT ;  /* 0x0000003f0900728c */ /* 0x000fe2000bf05270 */
[----:B------:R-:W-:Y:S01]  /*0bf0*/  LOP3.LUT R22, R2, 0x7f, RZ, 0xc0, !PT ;  /* 0x0000007f02167812 */ /* 0x000fe200078ec0ff */
[----:B------:R-:W2:Y:S01]  /*0c00*/  LDC.64 R106, c[0x0][0x198] ;  /* 0x00006600ff6a7b82 */ /* 0x000ea20000000a00 */
[----:B------:R-:W-:Y:S01]  /*0c10*/  LOP3.LUT R0, R0, 0x8, R3, 0xf8, !PT ;  /* 0x0000000800007812 */ /* 0x000fe200078ef803 */
[----:B------:R-:W-:Y:S01]  /*0c20*/  IMAD.SHL.U32 R3, R2, 0x4, RZ ;  /* 0x0000000402037824 */ /* 0x000fe200078e00ff */
[C---:B------:R-:W-:Y:S01]  /*0c30*/  LOP3.LUT R5, R4.reuse, 0x20, RZ, 0xc0, !PT ;  /* 0x0000002004057812 */ /* 0x040fe200078ec0ff */
[----:B------:R-:W-:Y:S01]  /*0c40*/  ULOP3.LUT UR4, UR4, 0x8, URZ, 0xc0, !UPT ;  /* 0x0000000804047892 */ /* 0x000fe2000f8ec03f */
[----:B------:R-:W-:Y:S01]  /*0c50*/  LOP3.LUT R4, R4, 0x100, RZ, 0xc0, !PT ;  /* 0x0000010004047812 */ /* 0x000fe200078ec0ff */
[----:B------:R-:W-:Y:S01]  /*0c60*/  USEL UR6, URZ, 0x1, UP0 ;  /* 0x000000013f067887 */ /* 0x000fe20008000000 */
[----:B------:R-:W-:Y:S01]  /*0c70*/  LOP3.LUT R7, R0, 0x18, R3, 0x78, !PT ;  /* 0x0000001800077812 */ /* 0x000fe200078e7803 */
[----:B------:R-:W-:Y:S01]  /*0c80*/  ULOP3.LUT UR50, UR4, 0x8, URZ, 0x3c, !UPT ;  /* 0x0000000804327892 */ /* 0x000fe2000f8e3c3f */
[----:B------:R-:W-:Y:S01]  /*0c90*/  SHF.R.U32.HI R0, RZ, 0x5, R22 ;  /* 0x00000005ff007819 */ /* 0x000fe20000011616 */
[----:B------:R-:W-:Y:S01]  /*0ca0*/  ULOP3.LUT UR48, UR4, 0x18, URZ, 0x3c, !UPT ;  /* 0x0000001804307892 */ /* 0x000fe2000f8e3c3f */
[----:B------:R-:W-:Y:S01]  /*0cb0*/  LOP3.LUT P0, RZ, R2, 0x4, RZ, 0xc0, !PT ;  /* 0x0000000402ff7812 */ /* 0x000fe2000780c0ff */
[----:B------:R-:W-:Y:S01]  /*0cc0*/  IMAD.MOV.U32 R104, RZ, RZ, RZ ;  /* 0x000000ffff687224 */ /* 0x000fe200078e00ff */
[C---:B------:R-:W-:Y:S01]  /*0cd0*/  SHF.L.U32 R16, R0.reuse, 0x4, RZ ;  /* 0x0000000400107819 */ /* 0x040fe200000006ff */
[----:B------:R-:W-:Y:S01]  /*0ce0*/  IMAD R5, R0, 0x200, R5 ;  /* 0x0000020000057824 */ /* 0x000fe200078e0205 */
[----:B------:R-:W-:Y:S01]  /*0cf0*/  SHF.R.U32.HI R3, RZ, 0x2, R2 ;  /* 0x00000002ff037819 */ /* 0x000fe20000011602 */
[----:B-1----:R-:W-:Y:S01]  /*0d00*/  ULEA UR45, UR5, UR45, 0x18 ;  /* 0x0000002d052d7291 */ /* 0x002fe2000f8ec03f */
[----:B------:R-:W-:Y:S01]  /*0d10*/  IMAD.MOV.U32 R0, RZ, RZ, 0x20 ;  /* 0x00000020ff007424 */ /* 0x000fe200078e00ff */
[----:B------:R-:W-:Y:S01]  /*0d20*/  MOV R108, UR6 ;  /* 0x00000006006c7c02 */ /* 0x000fe20008000f00 */
[----:B------:R-:W-:Y:S01]  /*0d30*/  VIADD R22, R22, 0x1f ;  /* 0x0000001f16167836 */ /* 0x000fe20000000000 */
[----:B------:R-:W-:Y:S01]  /*0d40*/  UIMAD UR49, UR57, 0x2200, UR45 ;  /* 0x00002200393178a4 */ /* 0x000fe2000f8e022d */
[----:B------:R-:W-:Y:S01]  /*0d50*/  IADD3 R5, R7, R5, R4 ;  /* 0x0000000507057210 */ /* 0x000fe20007ffe004 */
[----:B------:R-:W-:Y:S01]  /*0d60*/  UIADD3 UR5, UR45, 0x6000, URZ ;  /* 0x000060002d057890 */ /* 0x000fe2000fffe03f */
[----:B------:R-:W-:Y:S01]  /*0d70*/  SEL R0, R0, 0xffffffe0, !P0 ;  /* 0xffffffe000007807 */ /* 0x000fe20004000000 */
[----:B------:R-:W-:Y:S01]  /*0d80*/  UIADD3 UR7, UR49, 0x12e00, URZ ;  /* 0x00012e0031077890 */ /* 0x000fe2000fffe03f */
[----:B------:R-:W-:Y:S01]  /*0d90*/  LOP3.LUT R3, R3, 0x7, RZ, 0xc0, !PT ;  /* 0x0000000703037812 */ /* 0x000fe200078ec0ff */
[----:B------:R-:W-:-:S02]  /*0da0*/  USHF.R.U32.HI UR4, URZ, 0x4, UR45 ;  /* 0x000000043f047899 */ /* 0x000fc4000801162d */
[----:B------:R-:W-:Y:S01]  /*0db0*/  USHF.R.U32.HI UR5, URZ, 0x4, UR5 ;  /* 0x000000043f057899 */ /* 0x000fe20008011605 */
[----:B------:R-:W-:Y:S01]  /*0dc0*/  LOP3.LUT R16, R16, 0xfffffff0, R3, 0xe2, !PT ;  /* 0xfffffff010107812 */ /* 0x000fe200078ee203 */
[----:B------:R-:W-:Y:S01]  /*0dd0*/  IMAD.U32 R18, RZ, RZ, UR7 ;  /* 0x00000007ff127e24 */ /* 0x000fe2000f8e00ff */
[----:B------:R-:W-:Y:S02]  /*0de0*/  UIADD3 UR52, UR45, 0x19490, URZ ;  /* 0x000194902d347890 */ /* 0x000fe4000fffe03f */
[----:B------:R-:W-:Y:S02]  /*0df0*/  ULOP3.LUT UR4, UR4, 0x3fff, URZ, 0xc0, !UPT ;  /* 0x00003fff04047892 */ /* 0x000fe4000f8ec03f */
[----:B------:R-:W-:Y:S01]  /*0e00*/  LEA R19, R5, R18, 0x1 ;  /* 0x0000001205137211 */ /* 0x000fe200078e08ff */
[----:B------:R-:W-:Y:S02]  /*0e10*/  ULOP3.LUT UR47, UR5, 0x3fff, URZ, 0xc0, !UPT ;  /* 0x00003fff052f7892 */ /* 0x000fe4000f8ec03f */
[----:B------:R-:W-:-:S02]  /*0e20*/  ULOP3.LUT UR54, UR55, 0x1, URZ, 0xfc, !UPT ;  /* 0x0000000137367892 */ /* 0x000fc4000f8efc3f */
[----:B------:R-:W-:Y:S01]  /*0e30*/  IMAD.IADD R23, R19, 0x1, R0 ;  /* 0x0000000113177824 */ /* 0x000fe200078e0200 */
[----:B------:R-:W-:Y:S01]  /*0e40*/  ULOP3.LUT UR53, UR56, 0x1, URZ, 0xfc, !UPT ;  /* 0x0000000138357892 */ /* 0x000fe2000f8efc3f */
[----:B------:R-:W-:Y:S01]  /*0e50*/  ULDC UR46, c[0x0][0xc] ;  /* 0x00000300002e7ab9 */ /* 0x000fe20000000800 */
[----:B------:R-:W-:Y:S01]  /*0e60*/  UMOV UR37, URZ ;  /* 0x0000003f00257c82 */ /* 0x000fe20008000000 */
[----:B------:R-:W-:Y:S01]  /*0e70*/  UMOV UR36, URZ ;  /* 0x0000003f00247c82 */ /* 0x000fe20008000000 */
[----:B------:R-:W-:Y:S02]  /*0e80*/  ULEA UR51, UR57, UR52, 0x3 ;  /* 0x0000003439337291 */ /* 0x000fe4000f8e183f */
[----:B------:R-:W-:Y:S02]  /*0e90*/  ULOP3.LUT UR39, UR4, 0x10000, URZ, 0xfc, !UPT ;  /* 0x0001000004277892 */ /* 0x000fe4000f8efc3f */
[----:B------:R-:W-:Y:S01]  /*0ea0*/  ULOP3.LUT UR38, UR47, 0x10000, URZ, 0xfc, !UPT ;  /* 0x000100002f267892 */ /* 0x000fe2000f8efc3f */
[----:B------:R-:W-:Y:S01]  /*0eb0*/  UMOV UR58, URZ ;  /* 0x0000003f003a7c82 */ /* 0x000fe20008000000 */
[----:B--2---:R-:W-:-:S10]  /*0ec0*/  ULDC.64 UR60, c[0x0][0x208] ;  /* 0x00008200003c7ab9 */ /* 0x004fd40000000a00 */
.L_x_66:
[----:B-1----:R-:W1:Y:S01]  /*0ed0*/  LDC R8, c[0x0][0xa04] ;  /* 0x00028100ff087b82 */ /* 0x002e620000000800 */
[----:B------:R-:W-:Y:S01]  /*0ee0*/  IMAD.MOV.U32 R0, RZ, RZ, R17 ;  /* 0x000000ffff007224 */ /* 0x000fe200078e0011 */
[----:B------:R-:W-:-:S06]  /*0ef0*/  UISETP.NE.AND UP0, UPT, UR57, 0x1, UPT ;  /* 0x000000013900788c */ /* 0x000fcc000bf05270 */
[----:B--2---:R-:W2:Y:S08]  /*0f00*/  LDC R9, c[0x0][0xa10] ;  /* 0x00028400ff097b82 */ /* 0x004eb00000000800 */
[----:B---3--:R-:W3:Y:S01]  /*0f10*/  LDC R12, c[0x0][0xa1c] ;  /* 0x00028700ff0c7b82 */ /* 0x008ee20000000800 */
[----:B-1----:R-:W-:Y:S02]  /*0f20*/  ISETP.NE.AND P0, PT, R8, 0x1, PT ;  /* 0x000000010800780c */ /* 0x002fe40003f05270 */
[----:B--2---:R-:W-:-:S02]  /*0f30*/  ISETP.NE.AND P1, PT, R9, 0x1, PT ;  /* 0x000000010900780c */ /* 0x004fc40003f25270 */
[----:B------:R-:W-:-:S09]  /*0f40*/  R2UR UR43, R9 ;  /* 0x00000000092b72ca */ /* 0x000fd200000e0000 */
[----:B------:R-:W1:Y:S01]  /*0f50*/  @P0 LDC.64 R4, c[0x0][0xa08] ;  /* 0x00028200ff040b82 */ /* 0x000e620000000a00 */
[C---:B---3--:R-:W-:Y:S02]  /*0f60*/  ISETP.NE.AND P2, PT, R12.reuse, 0x1, PT ;  /* 0x000000010c00780c */ /* 0x048fe40003f45270 */
[----:B------:R-:W-:-:S05]  /*0f70*/  R2UR UR44, R12 ;  /* 0x000000000c2c72ca */ /* 0x000fca00000e0000 */
[----:B------:R-:W2:Y:S08]  /*0f80*/  @P1 LDC R3, c[0x0][0xa14] ;  /* 0x00028500ff031b82 */ /* 0x000eb00000000800 */
[----:B------:R-:W3:Y:S08]  /*0f90*/  @P1 LDC R7, c[0x0][0xa18] ;  /* 0x00028600ff071b82 */ /* 0x000ef00000000800 */
[----:B------:R-:W4:Y:S01]  /*0fa0*/  @P2 LDC.64 R10, c[0x0][0xa20] ;  /* 0x00028800ff0a2b82 */ /* 0x000f220000000a00 */
[----:B-1----:R-:W-:-:S05]  /*0fb0*/  @P0 IMAD.HI.U32 R4, R17, R4, RZ ;  /* 0x0000000411040227 */ /* 0x002fca00078e00ff */
[----:B------:R-:W-:Y:S02]  /*0fc0*/  @P0 SHF.R.U32.HI R0, RZ, R5, R4 ;  /* 0x00000005ff000219 */ /* 0x000fe40000011604 */
[----:B------:R-:W-:Y:S02]  /*0fd0*/  PLOP3.LUT P0, PT, PT, PT, UP0, 0x80, 0x0 ;  /* 0x000000000000781c */ /* 0x000fe40003f0f008 */
[C---:B------:R-:W-:Y:S01]  /*0fe0*/  R2UR UR5, R0.reuse ;  /* 0x00000000000572ca */ /* 0x040fe200000e0000 */
[----:B--2---:R-:W-:Y:S01]  /*0ff0*/  @P1 IMAD.HI.U32 R4, R0, R3, RZ ;  /* 0x0000000300041227 */ /* 0x004fe200078e00ff */
[----:B------:R-:W-:-:S03]  /*1000*/  MOV R3, R0 ;  /* 0x0000000000037202 */ /* 0x000fc60000000f00 */
[----:B------:R-:W-:Y:S01]  /*1010*/  IMAD.MOV R0, RZ, RZ, -R0 ;  /* 0x000000ffff007224 */ /* 0x000fe200078e0a00 */
[----:B---3--:R-:W-:-:S03]  /*1020*/  @P1 SHF.R.U32.HI R3, RZ, R7, R4 ;  /* 0x00000007ff031219 */ /* 0x008fc60000011604 */
[----:B------:R-:W-:Y:S01]  /*1030*/  IMAD R0, R8, R0, R17 ;  /* 0x0000000008007224 */ /* 0x000fe200078e0211 */
[C---:B------:R-:W-:Y:S01]  /*1040*/  R2UR UR7, R3.reuse ;  /* 0x00000000030772ca */ /* 0x040fe200000e0000 */
[--C-:B------:R-:W-:Y:S02]  /*1050*/  IMAD.MOV.U32 R4, RZ, RZ, R3.reuse ;  /* 0x000000ffff047224 */ /* 0x100fe400078e0003 */
[----:B------:R-:W-:Y:S01]  /*1060*/  IMAD.MOV R5, RZ, RZ, -R3 ;  /* 0x000000ffff057224 */ /* 0x000fe200078e0a03 */
[----:B------:R-:W-:Y:S01]  /*1070*/  R2UR UR42, R0 ;  /* 0x00000000002a72ca */ /* 0x000fe200000e0000 */
[----:B----4-:R-:W-:-:S03]  /*1080*/  @P2 IMAD.HI.U32 R6, R3, R10, RZ ;  /* 0x0000000a03062227 */ /* 0x010fc600078e00ff */
[----:B------:R-:W-:Y:S02]  /*1090*/  R2UR UR4, R5 ;  /* 0x00000000050472ca */ /* 0x000fe400000e0000 */
[----:B------:R-:W-:-:S04]  /*10a0*/  @P2 SHF.R.U32.HI R4, RZ, R11, R6 ;  /* 0x0000000bff042219 */ /* 0x000fc80000011606 */
[----:B------:R-:W-:-:S04]  /*10b0*/  IADD3 R4, -R4, RZ, RZ ;  /* 0x000000ff04047210 */ /* 0x000fc80007ffe1ff */
[----:B------:R-:W-:-:S03]  /*10c0*/  R2UR UR6, R4 ;  /* 0x00000000040672ca */ /* 0x000fc600000e0000 */
[----:B------:R-:W-:-:S10]  /*10d0*/  UIMAD UR43, UR43, UR4, UR5 ;  /* 0x000000042b2b72a4 */ /* 0x000fd4000f8e0205 */
[----:B------:R-:W-:Y:S01]  /*10e0*/  UIMAD UR44, UR44, UR6, UR7 ;  /* 0x000000062c2c72a4 */ /* 0x000fe2000f8e0207 */
[----:B------:R-:W-:Y:S11]  /*10f0*/  @!P0 BRA `(.L_x_8) ;  /* 0x0000000000688947 */ /* 0x000ff60003800000 */
[----:B------:R-:W-:-:S06]  /*1100*/  UISETP.NE.AND UP0, UPT, UR57, 0x2, UPT ;  /* 0x000000023900788c */ /* 0x000fcc000bf05270 */
[----:B------:R-:W-:-:S13]  /*1110*/  PLOP3.LUT P1, PT, PT, PT, UP0, 0x80, 0x0 ;  /* 0x000000000000781c */ /* 0x000fda0003f2f008 */
[----:B------:R-:W-:Y:S05]  /*1120*/  @!P1 BRA `(.L_x_9) ;  /* 0x0000000000449947 */ /* 0x000fea0003800000 */
[----:B------:R-:W-:-:S06]  /*1130*/  UISETP.NE.AND UP0, UPT, UR57, 0x3, UPT ;  /* 0x000000033900788c */ /* 0x000fcc000bf05270 */
[----:B------:R-:W-:-:S13]  /*1140*/  PLOP3.LUT P1, PT, PT, PT, UP0, 0x80, 0x0 ;  /* 0x000000000000781c */ /* 0x000fda0003f2f008 */
[----:B------:R-:W-:Y:S05]  /*1150*/  @!P1 BRA `(.L_x_10) ;  /* 0x0000000000249947 */ /* 0x000fea0003800000 */
[----:B------:R-:W-:-:S06]  /*1160*/  UISETP.NE.AND UP0, UPT, UR57, 0x4, UPT ;  /* 0x000000043900788c */ /* 0x000fcc000bf05270 */
[----:B------:R-:W-:-:S13]  /*1170*/  PLOP3.LUT P1, PT, PT, PT, UP0, 0x80, 0x0 ;  /* 0x000000000000781c */ /* 0x000fda0003f2f008 */
[----:B------:R-:W-:Y:S05]  /*1180*/  @P1 BRA `(.L_x_11) ;  /* 0x0000000000541947 */ /* 0x000fea0003800000 */
[----:B------:R-:W-:Y:S02]  /*1190*/  UIADD3 UR4, UR37, -0x1, URZ ;  /* 0xffffffff25047890 */ /* 0x000fe4000fffe03f */
[----:B------:R-:W-:Y:S02]  /*11a0*/  ULOP3.LUT UR37, UR37, 0x1, URZ, 0xc, !UPT ;  /* 0x0000000125257892 */ /* 0x000fe4000f8e0c3f */
[----:B------:R-:W-:-:S04]  /*11b0*/  ULOP3.LUT UR4, UR4, 0x2, URZ, 0xc0, !UPT ;  /* 0x0000000204047892 */ /* 0x000fc8000f8ec03f */
[----:B------:R-:W-:-:S04]  /*11c0*/  USHF.R.U32.HI UR4, URZ, 0x1, UR4 ;  /* 0x000000013f047899 */ /* 0x000fc80008011604 */
[----:B------:R-:W-:Y:S01]  /*11d0*/  ULOP3.LUT UR36, UR36, UR4, URZ, 0x3c, !UPT ;  /* 0x0000000424247292 */ /* 0x000fe2000f8e3c3f */
[----:B------:R-:W-:Y:S11]  /*11e0*/  BRA `(.L_x_11) ;  /* 0x00000000003c7947 */ /* 0x000ff60003800000 */
.L_x_10:
[----:B------:R-:W-:Y:S02]  /*11f0*/  ULOP3.LUT UP0, URZ, UR37, 0x2, URZ, 0xc0, !UPT ;  /* 0x00000002253f7892 */ /* 0x000fe4000f80c03f */
[----:B------:R-:W-:Y:S02]  /*1200*/  ULOP3.LUT UR37, UR37, 0x1, URZ, 0xc0, !UPT ;  /* 0x0000000125257892 */ /* 0x000fe4000f8ec03f */
[----:B------:R-:W-:-:S04]  /*1210*/  USEL UR4, URZ, 0x1, UP0 ;  /* 0x000000013f047887 */ /* 0x000fc80008000000 */
[----:B------:R-:W-:Y:S01]  /*1220*/  ULOP3.LUT UR36, UR36, UR4, URZ, 0x3c, !UPT ;  /* 0x0000000424247292 */ /* 0x000fe2000f8e3c3f */
[----:B------:R-:W-:Y:S11]  /*1230*/  BRA `(.L_x_11) ;  /* 0x0000000000287947 */ /* 0x000ff60003800000 */
.L_x_9:
[----:B------:R-:W-:Y:S02]  /*1240*/  UIADD3 UR4, UR37, 0x1, URZ ;  /* 0x0000000125047890 */ /* 0x000fe4000fffe03f */
[----:B------:R-:W-:Y:S02]  /*1250*/  ULOP3.LUT UR37, UR37, 0x1, URZ, 0xc, !UPT ;  /* 0x0000000125257892 */ /* 0x000fe4000f8e0c3f */
[----:B------:R-:W-:-:S04]  /*1260*/  UISETP.GT.U32.AND UP0, UPT, UR4, 0x1, UPT ;  /* 0x000000010400788c */ /* 0x000fc8000bf04070 */
[----:B------:R-:W-:-:S04]  /*1270*/  USEL UR4, URZ, 0x1, !UP0 ;  /* 0x000000013f047887 */ /* 0x000fc8000c000000 */
[----:B------:R-:W-:Y:S01]  /*1280*/  ULOP3.LUT UR36, UR36, UR4, URZ, 0x3c, !UPT ;  /* 0x0000000424247292 */ /* 0x000fe2000f8e3c3f */
[----:B------:R-:W-:Y:S11]  /*1290*/  BRA `(.L_x_11) ;  /* 0x0000000000107947 */ /* 0x000ff60003800000 */
.L_x_8:
[----:B------:R-:W-:Y:S02]  /*12a0*/  UISETP.GT.U32.AND UP0, UPT, UR37, 0x1, UPT ;  /* 0x000000012500788c */ /* 0x000fe4000bf04070 */
[----:B------:R-:W-:Y:S02]  /*12b0*/  ULOP3.LUT UR37, UR37, 0x1, URZ, 0xc0, !UPT ;  /* 0x0000000125257892 */ /* 0x000fe4000f8ec03f */
[----:B------:R-:W-:-:S04]  /*12c0*/  USEL UR4, URZ, 0x1, !UP0 ;  /* 0x000000013f047887 */ /* 0x000fc8000c000000 */
[----:B------:R-:W-:-:S12]  /*12d0*/  ULOP3.LUT UR36, UR36, UR4, URZ, 0x3c, !UPT ;  /* 0x0000000424247292 */ /* 0x000fd8000f8e3c3f */
.L_x_11:
[----:B------:R-:W-:Y:S05]  /*12e0*/  @!P0 BRA `(.L_x_12) ;  /* 0x00000000003c8947 */ /* 0x000fea0003800000 */
        /* <DEDUP_REMOVED lines=9> */
[----:B------:R-:W-:Y:S01]  /*1380*/  ULEA UR42, UR42, 0x3, 0x1 ;  /* 0x000000032a2a7891 */ /* 0x000fe2000f8e083f */
[----:B------:R-:W-:Y:S11]  /*1390*/  BRA `(.L_x_15) ;  /* 0x0000000000147947 */ /* 0x000ff60003800000 */
.L_x_14:
[----:B------:R-:W-:Y:S01]  /*13a0*/  ULEA UR42, UR42, 0x2, 0x1 ;  /* 0x000000022a2a7891 */ /* 0x000fe2000f8e083f */
[----:B------:R-:W-:Y:S11]  /*13b0*/  BRA `(.L_x_15) ;  /* 0x00000000000c7947 */ /* 0x000ff60003800000 */
.L_x_13:
[----:B------:R-:W-:Y:S01]  /*13c0*/  ULEA UR42, UR42, 0x1, 0x1 ;  /* 0x000000012a2a7891 */ /* 0x000fe2000f8e083f */
[----:B------:R-:W-:Y:S11]  /*13d0*/  BRA `(.L_x_15) ;  /* 0x0000000000047947 */ /* 0x000ff60003800000 */
.L_x_12:
[----:B------:R-:W-:-:S12]  /*13e0*/  USHF.L.U32 UR42, UR42, 0x1, URZ ;  /* 0x000000012a2a7899 */ /* 0x000fd8000800063f */
.L_x_15:
[----:B------:R-:W-:-:S06]  /*13f0*/  UISETP.NE.AND UP0, UPT, UR54, 0x3, UPT ;  /* 0x000000033600788c */ /* 0x000fcc000bf05270 */
[----:B------:R-:W-:-:S13]  /*1400*/  PLOP3.LUT P0, PT, PT, PT, UP0, 0x80, 0x0 ;  /* 0x000000000000781c */ /* 0x000fda0003f0f008 */
[----:B------:R-:W-:Y:S05]  /*1410*/  @!P0 BRA `(.L_x_16) ;  /* 0x0000000000048947 */ /* 0x000fea0003800000 */
[----:B------:R-:W-:Y:S01]  /*1420*/  BPT.TRAP 0x1 ;  /* 0x000000040000795c */ /* 0x000fe20000300000 */
.L_x_16:
[----:B------:R-:W-:Y:S01]  /*1430*/  ULEA UR4, UR37, UR45, 0x3 ;  /* 0x0000002d25047291 */ /* 0x000fe2000f8e183f */
[----:B------:R-:W-:Y:S01]  /*1440*/  MOV R0, UR36 ;  /* 0x0000002400007c02 */ /* 0x000fe20008000f00 */
[----:B------:R-:W-:-:S03]  /*1450*/  UISETP.NE.AND UP0, UPT, UR53, 0x3, UPT ;  /* 0x000000033500788c */ /* 0x000fc6000bf05270 */
[----:B------:R-:W-:-:S03]  /*1460*/  SHF.L.U32 R0, R0, 0x1f, RZ ;  /* 0x0000001f00007819 */ /* 0x000fc600000006ff */
[----:B------:R-:W-:Y:S01]  /*1470*/  PLOP3.LUT P0, PT, PT, PT, UP0, 0x80, 0x0 ;  /* 0x000000000000781c */ /* 0x000fe20003f0f008 */
[----:B------:R-:W1:Y:S02]  /*1480*/  SYNCS.PHASECHK.TRANS64.TRYWAIT P1, [UR4+0x19450], R0 ;  /* 0x01945000ff0075a7 */ /* 0x000e640008020144 */
[----:B-1----:R-:W-:Y:S10]  /*1490*/  @!P1 BRA `(.L_x_17) ;  /* 0x00000064000c9947 */ /* 0x002ff40003800000 */
.L_x_112:
[----:B------:R-:W-:Y:S05]  /*14a0*/  @!P0 BRA `(.L_x_18) ;  /* 0x0000000000048947 */ /* 0x000fea0003800000 */
[----:B------:R-:W-:Y:S01]  /*14b0*/  BPT.TRAP 0x1 ;  /* 0x000000040000795c */ /* 0x000fe20000300000 */
.L_x_18:
[----:B------:R-:W-:Y:S01]  /*14c0*/  ULEA UR30, UR58, UR45, 0x3 ;  /* 0x0000002d3a1e7291 */ /* 0x000fe2000f8e183f */
[----:B-1----:R-:W-:Y:S02]  /*14d0*/  SHF.L.U32 R0, R104, 0x1f, RZ ;  /* 0x0000001f68007819 */ /* 0x002fe400000006ff */
[----:B------:R-:W-:-:S06]  /*14e0*/  SHF.L.U32 R3, R108, 0x1f, RZ ;  /* 0x0000001f6c037819 */ /* 0x000fcc00000006ff */
[----:B------:R-:W1:Y:S02]  /*14f0*/  SYNCS.PHASECHK.TRANS64.TRYWAIT P1, [UR30+0x19400], R0 ;  /* 0x01940000ff0075a7 */ /* 0x000e64000802015e */
[----:B-1----:R-:W-:Y:S05]  /*1500*/  @!P1 BRA `(.L_x_19) ;  /* 0x0000006400089947 */ /* 0x002fea0003800000 */
.L_x_113:
[----:B------:R-:W2:Y:S02]  /*1510*/  SYNCS.PHASECHK.TRANS64.TRYWAIT P1, [UR51+-0x8], R3 ;  /* 0xfffff803ff0075a7 */ /* 0x000ea40008020173 */
[----:B--2---:R-:W-:Y:S05]  /*1520*/  @!P1 BRA `(.L_x_20) ;  /* 0x0000006400189947 */ /* 0x004fea0003800000 */
.L_x_114:
[----:B------:R-:W-:Y:S01]  /*1530*/  UIMAD UR26, UR58, 0x300, UR38 ;  /* 0x000003003a1a78a4 */ /* 0x000fe2000f8e0226 */
[----:B------:R-:W-:Y:S01]  /*1540*/  WARPGROUP.ARRIVE ;  /* 0x00000000000079c5 */ /* 0x000fe20000000000 */
[----:B------:R-:W-:Y:S01]  /*1550*/  UIMAD UR24, UR37, 0x300, UR39 ;  /* 0x00000300251878a4 */ /* 0x000fe2000f8e0227 */
[----:B------:R-:W-:Y:S01]  /*1560*/  UMOV UR27, 0x80000020 ;  /* 0x80000020001b7882 */ /* 0x000fe20000000000 */
[----:B------:R-:W-:Y:S01]  /*1570*/  UMOV UR25, 0x80000020 ;  /* 0x8000002000197882 */ /* 0x000fe20000000000 */
[----:B------:R-:W-:Y:S02]  /*1580*/  UIADD3 UR6, UR26, 0x2, URZ ;  /* 0x000000021a067890 */ /* 0x000fe4000fffe03f */
[----:B------:R-:W-:Y:S01]  /*1590*/  UIADD3 UR4, UR24, 0x2, URZ ;  /* 0x0000000218047890 */ /* 0x000fe2000fffe03f */
[----:B------:R-:W-:-:S03]  /*15a0*/  UMOV UR7, 0x80000020 ;  /* 0x8000002000077882 */ /* 0x000fc60000000000 */
[----:B------:R-:W-:Y:S01]  /*15b0*/  HGMMA.64x64x16.F32 R24, gdesc[UR24], RZ, !UPT, gsb0 ;  /* 0x00e00000181879f0 */ /* 0x000fe2000c0008ff */
[----:B------:R-:W-:Y:S01]  /*15c0*/  UMOV UR5, 0x80000020 ;  /* 0x8000002000057882 */ /* 0x000fe20000000000 */
[----:B------:R-:W-:Y:S02]  /*15d0*/  UIADD3 UR10, UR26, 0x100, URZ ;  /* 0x000001001a0a7890 */ /* 0x000fe4000fffe03f */
[----:B------:R-:W-:Y:S01]  /*15e0*/  UIADD3 UR8, UR24, 0x100, URZ ;  /* 0x0000010018087890 */ /* 0x000fe2000fffe03f */
[----:B------:R-:W-:Y:S01]  /*15f0*/  UMOV UR11, 0x80000020 ;  /* 0x80000020000b7882 */ /* 0x000fe20000000000 */
[----:B------:R-:W-:Y:S01]  /*1600*/  UMOV UR9, 0x80000020 ;  /* 0x8000002000097882 */ /* 0x000fe20000000000 */
[----:B------:R-:W-:Y:S02]  /*1610*/  UIADD3 UR14, UR26, 0x102, URZ ;  /* 0x000001021a0e7890 */ /* 0x000fe4000fffe03f */
[----:B------:R-:W-:Y:S01]  /*1620*/  UIADD3 UR12, UR24, 0x102, URZ ;  /* 0x00000102180c7890 */ /* 0x000fe2000fffe03f */
[----:B------:R-:W-:Y:S01]  /*1630*/  UMOV UR15, 0x80000020 ;  /* 0x80000020000f7882 */ /* 0x000fe20000000000 */
[----:B------:R-:W-:Y:S01]  /*1640*/  UMOV UR13, 0x80000020 ;  /* 0x80000020000d7882 */ /* 0x000fe20000000000 */
[----:B------:R-:W-:-:S02]  /*1650*/  UIADD3 UR18, UR26, 0x200, URZ ;  /* 0x000002001a127890 */ /* 0x000fc4000fffe03f */
[----:B------:R-:W-:Y:S01]  /*1660*/  UIADD3 UR16, UR24, 0x200, URZ ;  /* 0x0000020018107890 */ /* 0x000fe2000fffe03f */
[----:B------:R-:W-:Y:S01]  /*1670*/  UMOV UR19, 0x80000020 ;  /* 0x8000002000137882 */ /* 0x000fe20000000000 */
[----:B------:R-:W-:Y:S01]  /*1680*/  UMOV UR17, 0x80000020 ;  /* 0x8000002000117882 */ /* 0x000fe20000000000 */
[----:B------:R-:W-:Y:S02]  /*1690*/  UIADD3 UR22, UR26, 0x202, URZ ;  /* 0x000002021a167890 */ /* 0x000fe4000fffe03f */
[----:B------:R-:W-:Y:S01]  /*16a0*/  UIADD3 UR20, UR24, 0x202, URZ ;  /* 0x0000020218147890 */ /* 0x000fe2000fffe03f */
[----:B------:R-:W-:Y:S01]  /*16b0*/  UMOV UR23, 0x80000020 ;  /* 0x8000002000177882 */ /* 0x000fe20000000000 */
[----:B------:R-:W-:Y:S01]  /*16c0*/  UMOV UR21, 0x80000020 ;  /* 0x8000002000157882 */ /* 0x000fe20000000000 */
[----:B------:R-:W-:-:S04]  /*16d0*/  UIADD3 UR29, UR58, 0x1, URZ ;  /* 0x000000013a1d7890 */ /* 0x000fc8000fffe03f */
[----:B------:R-:W-:-:S04]  /*16e0*/  UISETP.NE.AND UP0, UPT, UR29, 0x5, UPT ;  /* 0x000000051d00788c */ /* 0x000fc8000bf05270 */
[----:B------:R-:W-:Y:S01]  /*16f0*/  USEL UR29, UR29, URZ, UP0 ;  /* 0x0000003f1d1d7287 */ /* 0x000fe20008000000 */
[----:B------:R-:W-:Y:S02]  /*1700*/  WARPGROUP.DEPBAR.LE gsb0, 0x0 ;  /* 0x00008000000079c5 */ /* 0x000fe40000010000 */
[----:B------:R-:W-:-:S06]  /*1710*/  WARPGROUP.ARRIVE ;  /* 0x00000000000079c5 */ /* 0x000fcc0000000000 */
[----:B------:R-:W-:Y:S01]  /*1720*/  HGMMA.64x64x16.F32 R24, gdesc[UR4], R24, gsb0 ;  /* 0x00e00000041879f0 */ /* 0x000fe20008000818 */
[----:B------:R-:W-:Y:S02]  /*1730*/  ULDC UR6, c[0x0][0x604] ;  /* 0x0001810000067ab9 */ /* 0x000fe40000000800 */
[----:B------:R-:W-:Y:S02]  /*1740*/  WARPGROUP.DEPBAR.LE gsb0, 0x0 ;  /* 0x00008000000079c5 */ /* 0x000fe40000010000 */
[----:B------:R-:W-:-:S06]  /*1750*/  WARPGROUP.ARRIVE ;  /* 0x00000000000079c5 */ /* 0x000fcc0000000000 */
[----:B------:R-:W-:Y:S03]  /*1760*/  HGMMA.64x64x16.F32 R24, gdesc[UR8], R24, gsb0 ;  /* 0x00e00000081879f0 */ /* 0x000fe60008000818 */
        /* <DEDUP_REMOVED lines=10> */
[----:B-1----:R-:W-:-:S04]  /*1810*/  FMNMX R3, R24, R25, !PT ;  /* 0x0000001918037209 */ /* 0x002fc80007800000 */
[----:B------:R-:W-:-:S04]  /*1820*/  FMNMX R0, R28, R3, !PT ;  /* 0x000000031c007209 */ /* 0x000fc80007800000 */
        /* <DEDUP_REMOVED lines=11> */
[----:B------:R-:W-:Y:S02]  /*18e0*/  FMNMX R0, R52, R3, !PT ;  /* 0x0000000334007209 */ /* 0x000fe40007800000 */
[----:B------:R-:W-:Y:S02]  /*18f0*/  FMNMX R3, R26, R27, !PT ;  /* 0x0000001b1a037209 */ /* 0x000fe40007800000 */
[----:B------:R-:W-:-:S05]  /*1900*/  FMNMX R5, R53, R0, !PT ;  /* 0x0000000035057209 */ /* 0x000fca0007800000 */
[----:B------:R-:W1:Y:S02]  /*1910*/  SHFL.BFLY PT, R0, R5, 0x1, 0x1f ;  /* 0x0c201f0005007f89 */ /* 0x000e6400000e0000 */
[----:B-1----:R-:W-:Y:S02]  /*1920*/  FMNMX R6, R5, R0, !PT ;  /* 0x0000000005067209 */ /* 0x002fe40007800000 */
[----:B------:R-:W-:-:S03]  /*1930*/  FMNMX R0, R30, R3, !PT ;  /* 0x000000031e007209 */ /* 0x000fc60007800000 */
[----:B------:R-:W1:Y:S01]  /*1940*/  SHFL.BFLY PT, R7, R6, 0x2, 0x1f ;  /* 0x0c401f0006077f89 */ /* 0x000e6200000e0000 */
[----:B------:R-:W-:-:S04]  /*1950*/  FMNMX R3, R31, R0, !PT ;  /* 0x000000001f037209 */ /* 0x000fc80007800000 */
[----:B------:R-:W-:-:S04]  /*1960*/  FMNMX R0, R34, R3, !PT ;  /* 0x0000000322007209 */ /* 0x000fc80007800000 */
[----:B------:R-:W-:-:S04]  /*1970*/  FMNMX R3, R35, R0, !PT ;  /* 0x0000000023037209 */ /* 0x000fc80007800000 */
[----:B------:R-:W-:-:S04]  /*1980*/  FMNMX R0, R38, R3, !PT ;  /* 0x0000000326007209 */ /* 0x000fc80007800000 */
[----:B------:R-:W-:-:S04]  /*1990*/  FMNMX R3, R39, R0, !PT ;  /* 0x0000000027037209 */ /* 0x000fc80007800000 */
[----:B------:R-:W-:Y:S02]  /*19a0*/  FMNMX R0, R42, R3, !PT ;  /* 0x000000032a007209 */ /* 0x000fe40007800000 */
[----:B-1----:R-:W-:Y:S02]  /*19b0*/  FMNMX R4, R6, R7, !PT ;  /* 0x0000000706047209 */ /* 0x002fe40007800000 */
[----:B------:R-:W-:Y:S02]  /*19c0*/  FMNMX R3, R43, R0, !PT ;  /* 0x000000002b037209 */ /* 0x000fe40007800000 */
[----:B------:R-:W-:Y:S02]  /*19d0*/  FSETP.NEU.AND P1, PT, R4, -INF , PT ;  /* 0xff8000000400780b */ /* 0x000fe40003f2d000 */
[----:B------:R-:W-:Y:S02]  /*19e0*/  FMNMX R0, R46, R3, !PT ;  /* 0x000000032e007209 */ /* 0x000fe40007800000 */
[----:B------:R-:W-:-:S02]  /*19f0*/  FSEL R5, R4, RZ, P1 ;  /* 0x000000ff04057208 */ /* 0x000fc40000800000 */
[----:B------:R-:W-:-:S03]  /*1a00*/  FMNMX R3, R47, R0, !PT ;  /* 0x000000002f037209 */ /* 0x000fc60007800000 */
[----:B------:R-:W-:Y:S01]  /*1a10*/  FMUL R6, R5, UR6 ;  /* 0x0000000605067c20 */ /* 0x000fe20008400000 */
[----:B------:R-:W-:-:S03]  /*1a20*/  FMNMX R0, R50, R3, !PT ;  /* 0x0000000332007209 */ /* 0x000fc60007800000 */
[--C-:B------:R-:W-:Y:S01]  /*1a30*/  FFMA R25, R25, UR6, -R6.reuse ;  /* 0x0000000619197c23 */ /* 0x100fe20008000806 */
[--C-:B------:R-:W-:Y:S01]  /*1a40*/  FFMA R24, R24, UR6, -R6.reuse ;  /* 0x0000000618187c23 */ /* 0x100fe20008000806 */
[----:B------:R-:W-:Y:S01]  /*1a50*/  FMNMX R3, R51, R0, !PT ;  /* 0x0000000033037209 */ /* 0x000fe20007800000 */
[--C-:B------:R-:W-:Y:S01]  /*1a60*/  FFMA R36, R36, UR6, -R6.reuse ;  /* 0x0000000624247c23 */ /* 0x100fe20008000806 */
[--C-:B------:R-:W-:Y:S01]  /*1a70*/  FFMA R29, R29, UR6, -R6.reuse ;  /* 0x000000061d1d7c23 */ /* 0x100fe20008000806 */
[----:B------:R-:W-:Y:S01]  /*1a80*/  FSETP.GEU.AND P6, PT, R25, -126, PT ;  /* 0xc2fc00001900780b */ /* 0x000fe20003fce000 */
[--C-:B------:R-:W-:Y:S01]  /*1a90*/  FFMA R37, R37, UR6, -R6.reuse ;  /* 0x0000000625257c23 */ /* 0x100fe20008000806 */
[----:B------:R-:W-:Y:S01]  /*1aa0*/  FSETP.GEU.AND P5, PT, R24, -126, PT ;  /* 0xc2fc00001800780b */ /* 0x000fe20003fae000 */
[--C-:B------:R-:W-:Y:S01]  /*1ab0*/  FFMA R28, R28, UR6, -R6.reuse ;  /* 0x000000061c1c7c23 */ /* 0x100fe20008000806 */
[----:B------:R-:W-:Y:S01]  /*1ac0*/  FMNMX R0, R54, R3, !PT ;  /* 0x0000000336007209 */ /* 0x000fe20007800000 */
[--C-:B------:R-:W-:Y:S01]  /*1ad0*/  FFMA R32, R32, UR6, -R6.reuse ;  /* 0x0000000620207c23 */ /* 0x100fe20008000806 */
[--C-:B------:R-:W-:Y:S01]  /*1ae0*/  FFMA R33, R33, UR6, -R6.reuse ;  /* 0x0000000621217c23 */ /* 0x100fe20008000806 */
[----:B------:R-:W-:Y:S01]  /*1af0*/  FSETP.GEU.AND P2, PT, R29, -126, PT ;  /* 0xc2fc00001d00780b */ /* 0x000fe20003f4e000 */
[--C-:B------:R-:W-:Y:S01]  /*1b00*/  FFMA R40, R40, UR6, -R6.reuse ;  /* 0x0000000628287c23 */ /* 0x100fe20008000806 */
[----:B------:R-:W-:Y:S01]  /*1b10*/  FMNMX R0, R55, R0, !PT ;  /* 0x0000000037007209 */ /* 0x000fe20007800000 */
[--C-:B------:R-:W-:Y:S01]  /*1b20*/  FFMA R41, R41, UR6, -R6.reuse ;  /* 0x0000000629297c23 */ /* 0x100fe20008000806 */
[----:B------:R-:W-:Y:S01]  /*1b30*/  FSETP.GEU.AND P3, PT, R28, -126, PT ;  /* 0xc2fc00001c00780b */ /* 0x000fe20003f6e000 */
[--C-:B------:R-:W-:Y:S01]  /*1b40*/  FFMA R44, R44, UR6, -R6.reuse ;  /* 0x000000062c2c7c23 */ /* 0x100fe20008000806 */
[----:B------:R-:W-:Y:S01]  /*1b50*/  @!P6 FMUL R25, R25, 0.5 ;  /* 0x3f0000001919e820 */ /* 0x000fe20000400000 */
[----:B------:R-:W1:Y:S01]  /*1b60*/  SHFL.BFLY PT, R3, R0, 0x1, 0x1f ;  /* 0x0c201f0000037f89 */ /* 0x000e6200000e0000 */
[----:B------:R-:W-:Y:S01]  /*1b70*/  @!P5 FMUL R24, R24, 0.5 ;  /* 0x3f0000001818d820 */ /* 0x000fe20000400000 */
[----:B------:R-:W-:Y:S01]  /*1b80*/  FSETP.GEU.AND P1, PT, R32, -126, PT ;  /* 0xc2fc00002000780b */ /* 0x000fe20003f2e000 */
[--C-:B------:R-:W-:Y:S01]  /*1b90*/  FFMA R48, R48, UR6, -R6.reuse ;  /* 0x0000000630307c23 */ /* 0x100fe20008000806 */
[----:B------:R-:W-:Y:S01]  /*1ba0*/  FSETP.GEU.AND P4, PT, R33, -126, PT ;  /* 0xc2fc00002100780b */ /* 0x000fe20003f8e000 */
[----:B------:R-:W2:Y:S01]  /*1bb0*/  MUFU.EX2 R72, R24 ;  /* 0x0000001800487308 */ /* 0x000ea20000000800 */
[----:B------:R-:W-:Y:S01]  /*1bc0*/  @!P2 FMUL R29, R29, 0.5 ;  /* 0x3f0000001d1da820 */ /* 0x000fe20000400000 */
[--C-:B------:R-:W-:Y:S01]  /*1bd0*/  FFMA R45, R45, UR6, -R6.reuse ;  /* 0x000000062d2d7c23 */ /* 0x100fe20008000806 */
[--C-:B------:R-:W-:Y:S01]  /*1be0*/  FFMA R49, R49, UR6, -R6.reuse ;  /* 0x0000000631317c23 */ /* 0x100fe20008000806 */
[--C-:B------:R-:W-:Y:S01]  /*1bf0*/  FFMA R52, R52, UR6, -R6.reuse ;  /* 0x0000000634347c23 */ /* 0x100fe20008000806 */
[----:B------:R-:W-:Y:S01]  /*1c00*/  @!P3 FMUL R28, R28, 0.5 ;  /* 0x3f0000001c1cb820 */ /* 0x000fe20000400000 */
[----:B------:R-:W-:-:S02]  /*1c10*/  FFMA R6, R53, UR6, -R6 ;  /* 0x0000000635067c23 */ /* 0x000fc40008000806 */
[----:B------:R-:W3:Y:S02]  /*1c20*/  MUFU.EX2 R25, R25 ;  /* 0x0000001900197308 */ /* 0x000ee40000000800 */
[----:B------:R-:W-:Y:S02]  /*1c30*/  @!P1 FMUL R32, R32, 0.5 ;  /* 0x3f00000020209820 */ /* 0x000fe40000400000 */
[----:B------:R-:W-:-:S04]  /*1c40*/  @!P4 FMUL R33, R33, 0.5 ;  /* 0x3f0000002121c820 */ /* 0x000fc80000400000 */
[----:B------:R-:W4:Y:S01]  /*1c50*/  MUFU.EX2 R74, R28 ;  /* 0x0000001c004a7308 */ /* 0x000f220000000800 */
[----:B--2---:R-:W-:Y:S01]  /*1c60*/  @!P5 FMUL R72, R72, R72 ;  /* 0x000000484848d220 */ /* 0x004fe20000400000 */
[----:B------:R-:W-:Y:S02]  /*1c70*/  FSETP.GEU.AND P5, PT, R36, -126, PT ;  /* 0xc2fc00002400780b */ /* 0x000fe40003fae000 */
[----:B-1----:R-:W-:-:S04]  /*1c80*/  FMNMX R3, R0, R3, !PT ;  /* 0x0000000300037209 */ /* 0x002fc80007800000 */
[----:B------:R-:W1:Y:S01]  /*1c90*/  MUFU.EX2 R29, R29 ;  /* 0x0000001d001d7308 */ /* 0x000e620000000800 */
[----:B---3--:R-:W-:Y:S01]  /*1ca0*/  @!P6 FMUL R25, R25, R25 ;  /* 0x000000191919e220 */ /* 0x008fe20000400000 */
[----:B------:R-:W-:Y:S01]  /*1cb0*/  FSETP.GEU.AND P6, PT, R37, -126, PT ;  /* 0xc2fc00002500780b */ /* 0x000fe20003fce000 */
[----:B------:R-:W2:Y:S04]  /*1cc0*/  SHFL.BFLY PT, R0, R3, 0x2, 0x1f ;  /* 0x0c401f0003007f89 */ /* 0x000ea800000e0000 */
[----:B------:R-:W-:Y:S01]  /*1cd0*/  @!P5 FMUL R36, R36, 0.5 ;  /* 0x3f0000002424d820 */ /* 0x000fe20000400000 */
[----:B------:R-:W3:Y:S01]  /*1ce0*/  MUFU.EX2 R76, R32 ;  /* 0x00000020004c7308 */ /* 0x000ee20000000800 */
[----:B----4-:R-:W-:Y:S01]  /*1cf0*/  @!P3 FMUL R74, R74, R74 ;  /* 0x0000004a4a4ab220 */ /* 0x010fe20000400000 */
[----:B------:R-:W-:-:S05]  /*1d00*/  FSETP.GEU.AND P3, PT, R40, -126, PT ;  /* 0xc2fc00002800780b */ /* 0x000fca0003f6e000 */
[----:B------:R-:W-:Y:S01]  /*1d10*/  @!P6 FMUL R37, R37, 0.5 ;  /* 0x3f0000002525e820 */ /* 0x000fe20000400000 */
[----:B------:R-:W4:Y:S01]  /*1d20*/  MUFU.EX2 R78, R36 ;  /* 0x00000024004e7308 */ /* 0x000f220000000800 */
[----:B-1----:R-:W-:Y:S01]  /*1d30*/  @!P2 FMUL R29, R29, R29 ;  /* 0x0000001d1d1da220 */ /* 0x002fe20000400000 */
[----:B------:R-:W-:-:S05]  /*1d40*/  FSETP.GEU.AND P2, PT, R41, -126, PT ;  /* 0xc2fc00002900780b */ /* 0x000fca0003f4e000 */
[----:B------:R-:W-:Y:S01]  /*1d50*/  @!P3 FMUL R40, R40, 0.5 ;  /* 0x3f0000002828b820 */ /* 0x000fe20000400000 */
[----:B------:R-:W1:Y:S01]  /*1d60*/  MUFU.EX2 R37, R37 ;  /* 0x0000002500257308 */ /* 0x000e620000000800 */
[----:B---3--:R-:W-:Y:S01]  /*1d70*/  @!P1 FMUL R76, R76, R76 ;  /* 0x0000004c4c4c9220 */ /* 0x008fe20000400000 */
[----:B------:R-:W-:Y:S02]  /*1d80*/  FSETP.GEU.AND P1, PT, R44, -126, PT ;  /* 0xc2fc00002c00780b */ /* 0x000fe40003f2e000 */
[----:B--2---:R-:W-:-:S03]  /*1d90*/  FMNMX R5, R3, R0, !PT ;  /* 0x0000000003057209 */ /* 0x004fc60007800000 */
[----:B------:R-:W-:Y:S01]  /*1da0*/  @!P2 FMUL R41, R41, 0.5 ;  /* 0x3f0000002929a820 */ /* 0x000fe20000400000 */
[----:B------:R-:W2:Y:S01]  /*1db0*/  MUFU.EX2 R33, R33 ;  /* 0x0000002100217308 */ /* 0x000ea20000000800 */
[----:B----4-:R-:W-:Y:S01]  /*1dc0*/  @!P5 FMUL R78, R78, R78 ;  /* 0x0000004e4e4ed220 */ /* 0x010fe20000400000 */
[----:B------:R-:W-:-:S04]  /*1dd0*/  FSETP.NEU.AND P5, PT, R5, -INF , PT ;  /* 0xff8000000500780b */ /* 0x000fc80003fad000 */
[----:B------:R-:W-:Y:S01]  /*1de0*/  FSEL R0, R5, RZ, P5 ;  /* 0x000000ff05007208 */ /* 0x000fe20002800000 */
[----:B------:R-:W-:Y:S01]  /*1df0*/  @!P1 FMUL R44, R44, 0.5 ;  /* 0x3f0000002c2c9820 */ /* 0x000fe20000400000 */
[----:B------:R-:W-:Y:S01]  /*1e00*/  FSETP.GEU.AND P5, PT, R49, -126, PT ;  /* 0xc2fc00003100780b */ /* 0x000fe20003fae000 */
[----:B-1----:R-:W-:Y:S01]  /*1e10*/  @!P6 FMUL R37, R37, R37 ;  /* 0x000000252525e220 */ /* 0x002fe20000400000 */
[----:B------:R-:W-:Y:S01]  /*1e20*/  FSETP.GEU.AND P6, PT, R48, -126, PT ;  /* 0xc2fc00003000780b */ /* 0x000fe20003fce000 */
[----:B------:R-:W1:Y:S01]  /*1e30*/  MUFU.EX2 R7, R40 ;  /* 0x0000002800077308 */ /* 0x000e620000000800 */
[----:B------:R-:W-:-:S04]  /*1e40*/  FMUL R0, R0, UR6 ;  /* 0x0000000600007c20 */ /* 0x000fc80008400000 */
[--C-:B------:R-:W-:Y:S01]  /*1e50*/  FFMA R26, R26, UR6, -R0.reuse ;  /* 0x000000061a1a7c23 */ /* 0x100fe20008000800 */
[----:B--2---:R-:W-:Y:S01]  /*1e60*/  @!P4 FMUL R33, R33, R33 ;  /* 0x000000212121c220 */ /* 0x004fe20000400000 */
[----:B------:R-:W-:Y:S01]  /*1e70*/  FSETP.GEU.AND P4, PT, R45, -126, PT ;  /* 0xc2fc00002d00780b */ /* 0x000fe20003f8e000 */
[----:B------:R-:W2:Y:S01]  /*1e80*/  MUFU.EX2 R80, R41 ;  /* 0x0000002900507308 */ /* 0x000ea20000000800 */
[--C-:B------:R-:W-:Y:S01]  /*1e90*/  FFMA R30, R30, UR6, -R0.reuse ;  /* 0x000000061e1e7c23 */ /* 0x100fe20008000800 */
[----:B------:R-:W-:Y:S01]  /*1ea0*/  @!P5 FMUL R49, R49, 0.5 ;  /* 0x3f0000003131d820 */ /* 0x000fe20000400000 */
[--C-:B------:R-:W-:Y:S01]  /*1eb0*/  FFMA R27, R27, UR6, -R0.reuse ;  /* 0x000000061b1b7c23 */ /* 0x100fe20008000800 */
[----:B------:R-:W-:Y:S01]  /*1ec0*/  @!P6 FMUL R48, R48, 0.5 ;  /* 0x3f0000003030e820 */ /* 0x000fe20000400000 */
[--C-:B------:R-:W-:Y:S01]  /*1ed0*/  FFMA R31, R31, UR6, -R0.reuse ;  /* 0x000000061f1f7c23 */ /* 0x100fe20008000800 */
[--C-:B------:R-:W-:Y:S01]  /*1ee0*/  FFMA R34, R34, UR6, -R0.reuse ;  /* 0x0000000622227c23 */ /* 0x100fe20008000800 */
[--C-:B------:R-:W-:Y:S01]  /*1ef0*/  FFMA R38, R38, UR6, -R0.reuse ;  /* 0x0000000626267c23 */ /* 0x100fe20008000800 */
[----:B------:R-:W3:Y:S01]  /*1f00*/  MUFU.EX2 R9, R44 ;  /* 0x0000002c00097308 */ /* 0x000ee20000000800 */
[----:B-1----:R-:W-:Y:S01]  /*1f10*/  @!P3 FMUL R7, R7, R7 ;  /* 0x000000070707b220 */ /* 0x002fe20000400000 */
[----:B------:R-:W-:Y:S01]  /*1f20*/  FSETP.GEU.AND P3, PT, R52, -126, PT ;  /* 0xc2fc00003400780b */ /* 0x000fe20003f6e000 */
[--C-:B------:R-:W-:Y:S01]  /*1f30*/  FFMA R42, R42, UR6, -R0.reuse ;  /* 0x000000062a2a7c23 */ /* 0x100fe20008000800 */
[----:B------:R-:W-:Y:S01]  /*1f40*/  @!P4 FMUL R45, R45, 0.5 ;  /* 0x3f0000002d2dc820 */ /* 0x000fe20000400000 */
[--C-:B------:R-:W-:Y:S01]  /*1f50*/  FFMA R35, R35, UR6, -R0.reuse ;  /* 0x0000000623237c23 */ /* 0x100fe20008000800 */
[--C-:B------:R-:W-:Y:S01]  /*1f60*/  FFMA R39, R39, UR6, -R0.reuse ;  /* 0x0000000627277c23 */ /* 0x100fe20008000800 */
[--C-:B------:R-:W-:Y:S01]  /*1f70*/  FFMA R43, R43, UR6, -R0.reuse ;  /* 0x000000062b2b7c23 */ /* 0x100fe20008000800 */
[----:B------:R-:W1:Y:S01]  /*1f80*/  MUFU.EX2 R11, R48 ;  /* 0x00000030000b7308 */ /* 0x000e620000000800 */
[----:B--2---:R-:W-:Y:S01]  /*1f90*/  @!P2 FMUL R80, R80, R80 ;  /* 0x000000505050a220 */ /* 0x004fe20000400000 */
[----:B------:R-:W-:Y:S01]  /*1fa0*/  FSETP.GEU.AND P2, PT, R6, -126, PT ;  /* 0xc2fc00000600780b */ /* 0x000fe20003f4e000 */
[--C-:B------:R-:W-:Y:S01]  /*1fb0*/  FFMA R46, R46, UR6, -R0.reuse ;  /* 0x000000062e2e7c23 */ /* 0x100fe20008000800 */
[--C-:B------:R-:W-:Y:S01]  /*1fc0*/  FFMA R50, R50, UR6, -R0.reuse ;  /* 0x0000000632327c23 */ /* 0x100fe20008000800 */
[--C-:B------:R-:W-:Y:S01]  /*1fd0*/  FFMA R47, R47, UR6, -R0.reuse ;  /* 0x000000062f2f7c23 */ /* 0x100fe20008000800 */
[--C-:B------:R-:W-:Y:S01]  /*1fe0*/  FFMA R51, R51, UR6, -R0.reuse ;  /* 0x0000000633337c23 */ /* 0x100fe20008000800 */
[----:B------:R-:W-:Y:S01]  /*1ff0*/  @!P3 FMUL R52, R52, 0.5 ;  /* 0x3f0000003434b820 */ /* 0x000fe20000400000 */
[----:B------:R-:W2:Y:S01]  /*2000*/  MUFU.EX2 R82, R45 ;  /* 0x0000002d00527308 */ /* 0x000ea20000000800 */
[----:B---3--:R-:W-:Y:S01]  /*2010*/  @!P1 FMUL R9, R9, R9 ;  /* 0x0000000909099220 */ /* 0x008fe20000400000 */
[----:B------:R-:W-:Y:S01]  /*2020*/  FSETP.GEU.AND P1, PT, R26, -126, PT ;  /* 0xc2fc00001a00780b */ /* 0x000fe20003f2e000 */
[--C-:B------:R-:W-:Y:S01]  /*2030*/  FFMA R54, R54, UR6, -R0.reuse ;  /* 0x0000000636367c23 */ /* 0x100fe20008000800 */
[----:B------:R-:W-:Y:S01]  /*2040*/  FFMA R0, R55, UR6, -R0 ;  /* 0x0000000637007c23 */ /* 0x000fe20008000800 */
[----:B------:R-:W-:Y:S01]  /*2050*/  FADD R3, R72, R7 ;  /* 0x0000000748037221 */ /* 0x000fe20000000000 */
[----:B------:R-:W-:Y:S01]  /*2060*/  FADD R20, R74, R9 ;  /* 0x000000094a147221 */ /* 0x000fe20000000000 */
[----:B------:R-:W-:Y:S01]  /*2070*/  @!P2 FMUL R6, R6, 0.5 ;  /* 0x3f0000000606a820 */ /* 0x000fe20000400000 */
[----:B------:R-:W3:Y:S01]  /*2080*/  MUFU.EX2 R84, R49 ;  /* 0x0000003100547308 */ /* 0x000ee20000000800 */
[----:B-1----:R-:W-:Y:S01]  /*2090*/  @!P6 FMUL R11, R11, R11 ;  /* 0x0000000b0b0be220 */ /* 0x002fe20000400000 */
[----:B------:R-:W-:Y:S01]  /*20a0*/  FSETP.GEU.AND P6, PT, R30, -126, PT ;  /* 0xc2fc00001e00780b */ /* 0x000fe20003fce000 */
[C---:B------:R-:W-:Y:S01]  /*20b0*/  FADD R15, R25.reuse, R80 ;  /* 0x00000050190f7221 */ /* 0x040fe20000000000 */
[----:B------:R-:W-:Y:S01]  /*20c0*/  USEL UR6, URZ, 0x1, UP0 ;  /* 0x000000013f067887 */ /* 0x000fe20008000000 */
[----:B------:R-:W-:Y:S01]  /*20d0*/  FADD R24, R76, R11 ;  /* 0x0000000b4c187221 */ /* 0x000fe20000000000 */
[----:B------:R-:W-:Y:S01]  /*20e0*/  F2FP.F16.F32.PACK_AB R72, R25, R72 ;  /* 0x000000481948723e */ /* 0x000fe200000000ff */
[----:B------:R-:W-:Y:S01]  /*20f0*/  @!P1 FMUL R26, R26, 0.5 ;  /* 0x3f0000001a1a9820 */ /* 0x000fe20000400000 */
[----:B------:R-:W1:Y:S01]  /*2100*/  MUFU.EX2 R13, R52 ;  /* 0x00000034000d7308 */ /* 0x000e620000000800 */
[----:B--2---:R-:W-:Y:S01]  /*2110*/  @!P4 FMUL R82, R82, R82 ;  /* 0x000000525252c220 */ /* 0x004fe20000400000 */
[----:B------:R-:W-:Y:S01]  /*2120*/  FSETP.GEU.AND P4, PT, R27, -126, PT ;  /* 0xc2fc00001b00780b */ /* 0x000fe20003f8e000 */
[----:B------:R-:W-:Y:S01]  /*2130*/  FADD R3, R3, R24 ;  /* 0x0000001803037221 */ /* 0x000fe20000000000 */
[----:B------:R-:W-:Y:S01]  /*2140*/  LOP3.LUT R104, R104, UR6, RZ, 0x3c, !PT ;  /* 0x0000000668687c12 */ /* 0x000fe2000f8e3cff */
[C---:B------:R-:W-:Y:S01]  /*2150*/  FADD R21, R29.reuse, R82 ;  /* 0x000000521d157221 */ /* 0x040fe20000000000 */
[----:B------:R-:W-:Y:S01]  /*2160*/  F2FP.F16.F32.PACK_AB R74, R29, R74 ;  /* 0x0000004a1d4a723e */ /* 0x000fe200000000ff */
[----:B------:R-:W-:Y:S01]  /*2170*/  @!P6 FMUL R30, R30, 0.5 ;  /* 0x3f0000001e1ee820 */ /* 0x000fe20000400000 */
[----:B------:R2:W4:Y:S01]  /*2180*/  MUFU.EX2 R73, R26 ;  /* 0x0000001a00497308 */ /* 0x0005220000000800 */
[----:B---3--:R-:W-:Y:S01]  /*2190*/  @!P5 FMUL R84, R84, R84 ;  /* 0x000000545454d220 */ /* 0x008fe20000400000 */
[----:B------:R-:W-:-:S02]  /*21a0*/  FSETP.GEU.AND P5, PT, R31, -126, PT ;  /* 0xc2fc00001f00780b */ /* 0x000fc40003fae000 */
[----:B------:R-:W-:Y:S02]  /*21b0*/  F2FP.F16.F32.PACK_AB R76, R33, R76 ;  /* 0x0000004c214c723e */ /* 0x000fe400000000ff */
[----:B------:R-:W-:Y:S01]  /*21c0*/  F2FP.F16.F32.PACK_AB R80, R80, R7 ;  /* 0x000000075050723e */ /* 0x000fe200000000ff */
[----:B------:R-:W-:Y:S01]  /*21d0*/  @!P4 FMUL R27, R27, 0.5 ;  /* 0x3f0000001b1bc820 */ /* 0x000fe20000400000 */
[----:B------:R-:W3:Y:S01]  /*21e0*/  MUFU.EX2 R75, R30 ;  /* 0x0000001e004b7308 */ /* 0x000ee20000000800 */
[----:B-1----:R-:W-:Y:S01]  /*21f0*/  @!P3 FMUL R13, R13, R13 ;  /* 0x0000000d0d0db220 */ /* 0x002fe20000400000 */
[----:B------:R-:W-:Y:S01]  /*2200*/  FSETP.GEU.AND P3, PT, R34, -126, PT ;  /* 0xc2fc00002200780b */ /* 0x000fe20003f6e000 */
[----:B--2---:R-:W-:Y:S01]  /*2210*/  FADD R26, R33, R84 ;  /* 0x00000054211a7221 */ /* 0x004fe20000000000 */
[----:B------:R-:W-:Y:S02]  /*2220*/  F2FP.F16.F32.PACK_AB R82, R82, R9 ;  /* 0x000000095252723e */ /* 0x000fe400000000ff */
[----:B------:R-:W-:Y:S01]  /*2230*/  F2FP.F16.F32.PACK_AB R84, R84, R11 ;  /* 0x0000000b5454723e */ /* 0x000fe200000000ff */
[----:B------:R-:W-:Y:S01]  /*2240*/  @!P5 FMUL R31, R31, 0.5 ;  /* 0x3f0000001f1fd820 */ /* 0x000fe20000400000 */
[----:B------:R-:W1:Y:S01]  /*2250*/  MUFU.EX2 R86, R6 ;  /* 0x0000000600567308 */ /* 0x000e620000000800 */
[----:B----4-:R-:W-:Y:S01]  /*2260*/  @!P1 FMUL R73, R73, R73 ;  /* 0x0000004949499220 */ /* 0x010fe20000400000 */
[----:B------:R-:W-:Y:S01]  /*2270*/  FSETP.GEU.AND P1, PT, R38, -126, PT ;  /* 0xc2fc00002600780b */ /* 0x000fe20003f2e000 */
[----:B------:R-:W-:-:S04]  /*2280*/  FADD R15, R15, R26 ;  /* 0x0000001a0f0f7221 */ /* 0x000fc80000000000 */
[----:B------:R-:W-:Y:S01]  /*2290*/  @!P3 FMUL R34, R34, 0.5 ;  /* 0x3f0000002222b820 */ /* 0x000fe20000400000 */
[----:B------:R2:W4:Y:S01]  /*22a0*/  MUFU.EX2 R8, R27 ;  /* 0x0000001b00087308 */ /* 0x0005220000000800 */
[----:B---3--:R-:W-:Y:S01]  /*22b0*/  @!P6 FMUL R75, R75, R75 ;  /* 0x0000004b4b4be220 */ /* 0x008fe20000400000 */
[----:B------:R-:W-:-:S05]  /*22c0*/  FSETP.GEU.AND P6, PT, R42, -126, PT ;  /* 0xc2fc00002a00780b */ /* 0x000fca0003fce000 */
[----:B------:R-:W-:Y:S01]  /*22d0*/  @!P1 FMUL R38, R38, 0.5 ;  /* 0x3f00000026269820 */ /* 0x000fe20000400000 */
[----:B------:R-:W3:Y:S01]  /*22e0*/  MUFU.EX2 R6, R31 ;  /* 0x0000001f00067308 */ /* 0x000ee20000000800 */
[----:B-1----:R-:W-:Y:S01]  /*22f0*/  @!P2 FMUL R86, R86, R86 ;  /* 0x000000565656a220 */ /* 0x002fe20000400000 */
[----:B------:R-:W-:Y:S01]  /*2300*/  FSETP.GEU.AND P2, PT, R35, -126, PT ;  /* 0xc2fc00002300780b */ /* 0x000fe20003f4e000 */
[----:B--2---:R-:W-:Y:S01]  /*2310*/  FADD R27, R78, R13 ;  /* 0x0000000d4e1b7221 */ /* 0x004fe20000000000 */
[C---:B------:R-:W-:Y:S01]  /*2320*/  F2FP.F16.F32.PACK_AB R78, R37.reuse, R78 ;  /* 0x0000004e254e723e */ /* 0x040fe200000000ff */
[----:B------:R-:W-:Y:S01]  /*2330*/  FADD R28, R37, R86 ;  /* 0x00000056251c7221 */ /* 0x000fe20000000000 */
[----:B------:R-:W-:Y:S01]  /*2340*/  F2FP.F16.F32.PACK_AB R86, R86, R13 ;  /* 0x0000000d5656723e */ /* 0x000fe200000000ff */
[----:B------:R-:W-:Y:S01]  /*2350*/  @!P6 FMUL R42, R42, 0.5 ;  /* 0x3f0000002a2ae820 */ /* 0x000fe20000400000 */
[----:B------:R-:W1:Y:S01]  /*2360*/  MUFU.EX2 R77, R34 ;  /* 0x00000022004d7308 */ /* 0x000e620000000800 */
[----:B----4-:R-:W-:Y:S01]  /*2370*/  @!P4 FMUL R8, R8, R8 ;  /* 0x000000080808c220 */ /* 0x010fe20000400000 */
[----:B------:R-:W-:Y:S01]  /*2380*/  FSETP.GEU.AND P4, PT, R39, -126, PT ;  /* 0xc2fc00002700780b */ /* 0x000fe20003f8e000 */
[----:B------:R-:W-:Y:S01]  /*2390*/  FADD R20, R20, R27 ;  /* 0x0000001b14147221 */ /* 0x000fe20000000000 */
[----:B------:R-:W-:-:S03]  /*23a0*/  FADD R28, R21, R28 ;  /* 0x0000001c151c7221 */ /* 0x000fc60000000000 */
[----:B------:R-:W-:Y:S01]  /*23b0*/  @!P2 FMUL R35, R35, 0.5 ;  /* 0x3f0000002323a820 */ /* 0x000fe20000400000 */
[----:B------:R-:W2:Y:S01]  /*23c0*/  MUFU.EX2 R79, R38 ;  /* 0x00000026004f7308 */ /* 0x000ea20000000800 */
[----:B---3--:R-:W-:Y:S01]  /*23d0*/  @!P5 FMUL R6, R6, R6 ;  /* 0x000000060606d220 */ /* 0x008fe20000400000 */
[----:B------:R-:W-:Y:S01]  /*23e0*/  FSETP.GEU.AND P5, PT, R43, -126, PT ;  /* 0xc2fc00002b00780b */ /* 0x000fe20003fae000 */
[----:B------:R-:W-:Y:S01]  /*23f0*/  FADD R28, R15, R28 ;  /* 0x0000001c0f1c7221 */ /* 0x000fe20000000000 */
[----:B------:R-:W-:Y:S02]  /*2400*/  IMAD.U32 R15, RZ, RZ, UR50 ;  /* 0x00000032ff0f7e24 */ /* 0x000fe4000f8e00ff */
[----:B------:R-:W-:Y:S01]  /*2410*/  FADD R3, R3, R20 ;  /* 0x0000001403037221 */ /* 0x000fe20000000000 */
[----:B------:R-:W-:Y:S01]  /*2420*/  @!P4 FMUL R39, R39, 0.5 ;  /* 0x3f0000002727c820 */ /* 0x000fe20000400000 */
[----:B------:R-:W3:Y:S01]  /*2430*/  MUFU.EX2 R10, R35 ;  /* 0x00000023000a7308 */ /* 0x000ee20000000800 */
[----:B-1----:R-:W-:Y:S01]  /*2440*/  @!P3 FMUL R77, R77, R77 ;  /* 0x0000004d4d4db220 */ /* 0x002fe20000400000 */
[----:B------:R-:W-:Y:S01]  /*2450*/  FSETP.GEU.AND P3, PT, R46, -126, PT ;  /* 0xc2fc00002e00780b */ /* 0x000fe20003f6e000 */
[----:B------:R1:W-:Y:S04]  /*2460*/  SYNCS.ARRIVE.TRANS64.A1T0 RZ, [R15+UR52], RZ ;  /* 0x000000ff0fff79a7 */ /* 0x0003e80008100034 */
[----:B------:R-:W-:Y:S01]  /*2470*/  @!P5 FMUL R43, R43, 0.5 ;  /* 0x3f0000002b2bd820 */ /* 0x000fe20000400000 */
[----:B------:R-:W4:Y:S01]  /*2480*/  MUFU.EX2 R12, R39 ;  /* 0x00000027000c7308 */ /* 0x000f220000000800 */
[----:B--2---:R-:W-:Y:S01]  /*2490*/  @!P1 FMUL R79, R79, R79 ;  /* 0x0000004f4f4f9220 */ /* 0x004fe20000400000 */
[----:B------:R-:W-:-:S05]  /*24a0*/  FSETP.GEU.AND P1, PT, R50, -126, PT ;  /* 0xc2fc00003200780b */ /* 0x000fca0003f2e000 */
[----:B------:R-:W-:Y:S01]  /*24b0*/  @!P3 FMUL R46, R46, 0.5 ;  /* 0x3f0000002e2eb820 */ /* 0x000fe20000400000 */
[----:B------:R-:W2:Y:S01]  /*24c0*/  MUFU.EX2 R42, R42 ;  /* 0x0000002a002a7308 */ /* 0x000ea20000000800 */
[----:B---3--:R-:W-:Y:S01]  /*24d0*/  @!P2 FMUL R10, R10, R10 ;  /* 0x0000000a0a0aa220 */ /* 0x008fe20000400000 */
[----:B------:R-:W-:-:S05]  /*24e0*/  FSETP.GEU.AND P2, PT, R47, -126, PT ;  /* 0xc2fc00002f00780b */ /* 0x000fca0003f4e000 */
[----:B------:R-:W-:Y:S01]  /*24f0*/  @!P1 FMUL R50, R50, 0.5 ;  /* 0x3f00000032329820 */ /* 0x000fe20000400000 */
[----:B------:R-:W3:Y:S01]  /*2500*/  MUFU.EX2 R81, R43 ;  /* 0x0000002b00517308 */ /* 0x000ee20000000800 */
[----:B----4-:R-:W-:Y:S01]  /*2510*/  @!P4 FMUL R12, R12, R12 ;  /* 0x0000000c0c0cc220 */ /* 0x010fe20000400000 */
[----:B------:R-:W-:-:S05]  /*2520*/  FSETP.GEU.AND P4, PT, R51, -126, PT ;  /* 0xc2fc00003300780b */ /* 0x000fca0003f8e000 */
[----:B------:R-:W-:Y:S01]  /*2530*/  @!P2 FMUL R47, R47, 0.5 ;  /* 0x3f0000002f2fa820 */ /* 0x000fe20000400000 */
[----:B------:R-:W4:Y:S01]  /*2540*/  MUFU.EX2 R46, R46 ;  /* 0x0000002e002e7308 */ /* 0x000f220000000800 */
[----:B--2---:R-:W-:Y:S01]  /*2550*/  @!P6 FMUL R42, R42, R42 ;  /* 0x0000002a2a2ae220 */ /* 0x004fe20000400000 */
[----:B------:R-:W-:-:S05]  /*2560*/  FSETP.GEU.AND P6, PT, R54, -126, PT ;  /* 0xc2fc00003600780b */ /* 0x000fca0003fce000 */
[----:B------:R-:W-:Y:S01]  /*2570*/  @!P4 FMUL R51, R51, 0.5 ;  /* 0x3f0000003333c820 */ /* 0x000fe20000400000 */
[----:B------:R-:W2:Y:S01]  /*2580*/  MUFU.EX2 R83, R47 ;  /* 0x0000002f00537308 */ /* 0x000ea20000000800 */
[----:B---3--:R-:W-:Y:S01]  /*2590*/  @!P5 FMUL R81, R81, R81 ;  /* 0x000000515151d220 */ /* 0x008fe20000400000 */
[----:B------:R-:W-:-:S03]  /*25a0*/  FSETP.GEU.AND P5, PT, R0, -126, PT ;  /* 0xc2fc00000000780b */ /* 0x000fc60003fae000 */
[----:B------:R-:W-:Y:S01]  /*25b0*/  FADD R21, R8, R81 ;  /* 0x0000005108157221 */ /* 0x000fe20000000000 */
[----:B------:R-:W-:Y:S01]  /*25c0*/  F2FP.F16.F32.PACK_AB R81, R81, R42 ;  /* 0x0000002a5151723e */ /* 0x000fe200000000ff */
[----:B------:R-:W-:Y:S01]  /*25d0*/  @!P6 FMUL R54, R54, 0.5 ;  /* 0x3f0000003636e820 */ /* 0x000fe20000400000 */
[----:B------:R-:W3:Y:S01]  /*25e0*/  MUFU.EX2 R50, R50 ;  /* 0x0000003200327308 */ /* 0x000ee20000000800 */
[----:B----4-:R-:W-:-:S04]  /*25f0*/  @!P3 FMUL R46, R46, R46 ;  /* 0x0000002e2e2eb220 */ /* 0x010fc80000400000 */
[----:B------:R-:W-:Y:S01]  /*2600*/  FADD R24, R75, R46 ;  /* 0x0000002e4b187221 */ /* 0x000fe20000000000 */
[----:B------:R-:W-:Y:S01]  /*2610*/  F2FP.F16.F32.PACK_AB R75, R6, R75 ;  /* 0x0000004b064b723e */ /* 0x000fe200000000ff */
[----:B------:R-:W-:Y:S01]  /*2620*/  @!P5 FMUL R0, R0, 0.5 ;  /* 0x3f0000000000d820 */ /* 0x000fe20000400000 */
[----:B------:R-:W4:Y:S01]  /*2630*/  MUFU.EX2 R85, R51 ;  /* 0x0000003300557308 */ /* 0x000f220000000800 */
[----:B--2---:R-:W-:-:S04]  /*2640*/  @!P2 FMUL R83, R83, R83 ;  /* 0x000000535353a220 */ /* 0x004fc80000400000 */
[----:B------:R-:W-:Y:S01]  /*2650*/  FADD R26, R6, R83 ;  /* 0x00000053061a7221 */ /* 0x000fe20000000000 */
[----:B------:R-:W-:Y:S02]  /*2660*/  F2FP.F16.F32.PACK_AB R83, R83, R46 ;  /* 0x0000002e5353723e */ /* 0x000fe400000000ff */
[----:B------:R-:W2:Y:S01]  /*2670*/  MUFU.EX2 R14, R54 ;  /* 0x00000036000e7308 */ /* 0x000ea20000000800 */
[----:B---3--:R-:W-:-:S04]  /*2680*/  @!P1 FMUL R50, R50, R50 ;  /* 0x0000003232329220 */ /* 0x008fc80000400000 */
[----:B------:R-:W-:Y:S01]  /*2690*/  FADD R27, R77, R50 ;  /* 0x000000324d1b7221 */ /* 0x000fe20000000000 */
[----:B------:R-:W-:Y:S02]  /*26a0*/  F2FP.F16.F32.PACK_AB R77, R10, R77 ;  /* 0x0000004d0a4d723e */ /* 0x000fe400000000ff */
[----:B------:R3:W5:Y:S01]  /*26b0*/  MUFU.EX2 R87, R0 ;  /* 0x0000000000577308 */ /* 0x0007620000000800 */
[----:B----4-:R-:W-:-:S04]  /*26c0*/  @!P4 FMUL R85, R85, R85 ;  /* 0x000000555555c220 */ /* 0x010fc80000400000 */
[----:B------:R-:W-:Y:S01]  /*26d0*/  FADD R30, R10, R85 ;  /* 0x000000550a1e7221 */ /* 0x000fe20000000000 */
[----:B------:R-:W-:Y:S01]  /*26e0*/  F2FP.F16.F32.PACK_AB R85, R85, R50 ;  /* 0x000000325555723e */ /* 0x000fe200000000ff */
[----:B--2---:R-:W-:Y:S01]  /*26f0*/  @!P6 FMUL R14, R14, R14 ;  /* 0x0000000e0e0ee220 */ /* 0x004fe20000400000 */
[----:B---3--:R-:W-:Y:S01]  /*2700*/  FADD R0, R73, R42 ;  /* 0x0000002a49007221 */ /* 0x008fe20000000000 */
[----:B------:R-:W-:Y:S01]  /*2710*/  FADD R21, R21, R30 ;  /* 0x0000001e15157221 */ /* 0x000fe20000000000 */
[----:B------:R-:W-:Y:S01]  /*2720*/  F2FP.F16.F32.PACK_AB R73, R8, R73 ;  /* 0x000000490849723e */ /* 0x000fe200000000ff */
[----:B------:R-:W-:Y:S01]  /*2730*/  FADD R31, R79, R14 ;  /* 0x0000000e4f1f7221 */ /* 0x000fe20000000000 */
[----:B------:R-:W-:Y:S01]  /*2740*/  FADD R0, R0, R27 ;  /* 0x0000001b00007221 */ /* 0x000fe20000000000 */
[----:B------:R-:W-:Y:S01]  /*2750*/  F2FP.F16.F32.PACK_AB R79, R12, R79 ;  /* 0x0000004f0c4f723e */ /* 0x000fe200000000ff */
[----:B-----5:R-:W-:Y:S01]  /*2760*/  @!P5 FMUL R87, R87, R87 ;  /* 0x000000575757d220 */ /* 0x020fe20000400000 */
[----:B------:R-:W-:-:S03]  /*2770*/  FADD R31, R24, R31 ;  /* 0x0000001f181f7221 */ /* 0x000fc60000000000 */
[----:B------:R-:W-:Y:S01]  /*2780*/  FADD R35, R12, R87 ;  /* 0x000000570c237221 */ /* 0x000fe20000000000 */
[----:B------:R-:W-:Y:S01]  /*2790*/  FADD R31, R0, R31 ;  /* 0x0000001f001f7221 */ /* 0x000fe20000000000 */
[----:B------:R-:W-:Y:S02]  /*27a0*/  FADD R0, R3, R28 ;  /* 0x0000001c03007221 */ /* 0x000fe40000000000 */
[----:B------:R-:W-:-:S04]  /*27b0*/  FADD R26, R26, R35 ;  /* 0x000000231a1a7221 */ /* 0x000fc80000000000 */
[----:B------:R-:W-:-:S04]  /*27c0*/  FADD R26, R21, R26 ;  /* 0x0000001a151a7221 */ /* 0x000fc80000000000 */
[----:B------:R-:W-:Y:S01]  /*27d0*/  FADD R3, R31, R26 ;  /* 0x0000001a1f037221 */ /* 0x000fe20000000000 */
[----:B-1----:R-:W-:Y:S06]  /*27e0*/  @!P0 BRA `(.L_x_21) ;  /* 0x0000000000048947 */ /* 0x002fec0003800000 */
[----:B------:R-:W-:Y:S01]  /*27f0*/  BPT.TRAP 0x1 ;  /* 0x000000040000795c */ /* 0x000fe20000300000 */
.L_x_21:
[----:B------:R-:W-:Y:S01]  /*2800*/  ULEA UR6, UR29, UR45, 0x3 ;  /* 0x0000002d1d067291 */ /* 0x000fe2000f8e183f */
[----:B------:R-:W-:Y:S01]  /*2810*/  SHF.L.U32 R6, R104, 0x1f, RZ ;  /* 0x0000001f68067819 */ /* 0x000fe200000006ff */
[----:B------:R-:W-:-:S07]  /*2820*/  ULOP3.LUT UR28, UR47, 0x1000000, URZ, 0xfc, !UPT ;  /* 0x010000002f1c7892 */ /* 0x000fce000f8efc3f */
[----:B------:R-:W1:Y:S02]  /*2830*/  SYNCS.PHASECHK.TRANS64.TRYWAIT P1, [UR6+0x19400], R6 ;  /* 0x01940006ff0075a7 */ /* 0x000e640008020146 */
[----:B-1----:R-:W-:Y:S05]  /*2840*/  @!P1 BRA `(.L_x_22) ;  /* 0x0000005000689947 */ /* 0x002fea0003800000 */
.L_x_115:
[----:B------:R-:W-:Y:S01]  /*2850*/  UIMAD UR10, UR29, 0x300, UR28 ;  /* 0x000003001d0a78a4 */ /* 0x000fe2000f8e021c */
[----:B------:R-:W-:Y:S01]  /*2860*/  WARPGROUP.ARRIVE ;  /* 0x00000000000079c5 */ /* 0x000fe20000000000 */
[----:B------:R-:W-:Y:S01]  /*2870*/  UMOV UR7, 0x80000020 ;  /* 0x8000002000077882 */ /* 0x000fe20000000000 */
[----:B------:R-:W-:-:S04]  /*2880*/  F2FP.F16.F32.PACK_AB R87, R87, R14 ;  /* 0x0000000e5757723e */ /* 0x000fc800000000ff */
[----:B------:R-:W-:Y:S02]  /*2890*/  UMOV UR6, UR10 ;  /* 0x0000000a00067c82 */ /* 0x000fe40008000000 */
[----:B------:R-:W-:Y:S01]  /*28a0*/  HGMMA.64x96x16.F32 R24, R72, gdesc[UR4].tnspB, RZ, !UPT, gsb0 ;  /* 0x4160000448187df0 */ /* 0x000fe2000c0008ff */
[----:B------:R-:W-:Y:S01]  /*28b0*/  UIADD3 UR6, UR10, 0x40, URZ ;  /* 0x000000400a067890 */ /* 0x000fe2000fffe03f */
[----:B------:R-:W-:Y:S01]  /*28c0*/  UMOV UR7, 0x80000020 ;  /* 0x8000002000077882 */ /* 0x000fe20000000000 */
[----:B------:R-:W-:Y:S02]  /*28d0*/  WARPGROUP.DEPBAR.LE gsb0, 0x0 ;  /* 0x00008000000079c5 */ /* 0x000fe40000010000 */
[----:B------:R-:W-:-:S06]  /*28e0*/  WARPGROUP.ARRIVE ;  /* 0x00000000000079c5 */ /* 0x000fcc0000000000 */
[----:B------:R-:W-:Y:S01]  /*28f0*/  HGMMA.64x96x16.F32 R24, R76, gdesc[UR4].tnspB, R24, gsb0 ;  /* 0x416000044c187df0 */ /* 0x000fe20008000818 */
        /* <DEDUP_REMOVED lines=9> */
[----:B------:R-:W-:Y:S03]  /*2990*/  HGMMA.64x96x16.F32 R24, R84, gdesc[UR4].tnspB, R24, gsb0 ;  /* 0x4160000454187df0 */ /* 0x000fe60008000818 */
[----:B------:R-:W-:Y:S02]  /*29a0*/  WARPGROUP.DEPBAR.LE gsb0, 0x0 ;  /* 0x00008000000079c5 */ /* 0x000fe40000010000 */
[----:B------:R-:W-:Y:S05]  /*29b0*/  @!P0 BRA `(.L_x_23) ;  /* 0x0000000000048947 */ /* 0x000fea0003800000 */
[----:B------:R-:W-:Y:S01]  /*29c0*/  BPT.TRAP 0x1 ;  /* 0x000000040000795c */ /* 0x000fe20000300000 */
.L_x_23:
[----:B------:R-:W-:Y:S02]  /*29d0*/  UISETP.GT.U32.AND UP0, UPT, UR56, 0x1, UPT ;  /* 0x000000013800788c */ /* 0x000fe4000bf04070 */
[----:B------:R-:W-:-:S04]  /*29e0*/  UIADD3 UR30, UR30, 0x19428, URZ ;  /* 0x000194281e1e7890 */ /* 0x000fc8000fffe03f */
[----:B------:R-:W-:Y:S01]  /*29f0*/  PLOP3.LUT P1, PT, PT, PT, UP0, 0x80, 0x0 ;  /* 0x000000000000781c */ /* 0x000fe20003f2f008 */
[----:B------:R-:W-:-:S09]  /*2a00*/  UPRMT UR30, URZ, 0x654, UR30 ;  /* 0x000006543f1e7896 */ /* 0x000fd2000800001e */
[----:B------:R-:W-:Y:S03]  /*2a10*/  SYNCS.ARRIVE.TRANS64.RED.A1T0 RZ, [UR30], RZ ;  /* 0x000000ffffff79a7 */ /* 0x000fe6000810041e */
[----:B------:R-:W-:Y:S05]  /*2a20*/  @P1 BRA `(.L_x_24) ;  /* 0x0000000000041947 */ /* 0x000fea0003800000 */
[----:B------:R-:W-:Y:S01]  /*2a30*/  BPT.TRAP 0x1 ;  /* 0x000000040000795c */ /* 0x000fe20000300000 */
.L_x_24:
[----:B-1----:R-:W1:Y:S01]  /*2a40*/  LDC R6, c[0x0][0x28c] ;  /* 0x0000a300ff067b82 */ /* 0x002e620000000800 */
[----:B------:R-:W-:-:S04]  /*2a50*/  UIADD3 UR58, UR29, 0x1, URZ ;  /* 0x000000011d3a7890 */ /* 0x000fc8000fffe03f */
[----:B------:R-:W-:-:S04]  /*2a60*/  UISETP.NE.AND UP0, UPT, UR58, 0x5, UPT ;  /* 0x000000053a00788c */ /* 0x000fc8000bf05270 */
[----:B------:R-:W-:Y:S02]  /*2a70*/  USEL UR6, URZ, 0x1, UP0 ;  /* 0x000000013f067887 */ /* 0x000fe40008000000 */
[----:B------:R-:W-:-:S04]  /*2a80*/  USEL UR58, UR58, URZ, UP0 ;  /* 0x0000003f3a3a7287 */ /* 0x000fc80008000000 */
[----:B------:R-:W-:Y:S02]  /*2a90*/  LOP3.LUT R104, R104, UR6, RZ, 0x3c, !PT ;  /* 0x0000000668687c12 */ /* 0x000fe4000f8e3cff */
[----:B-1----:R-:W-:-:S13]  /*2aa0*/  ISETP.GE.AND P2, PT, R6, 0x41, PT ;  /* 0x000000410600780c */ /* 0x002fda0003f46270 */
[----:B------:R-:W-:Y:S05]  /*2ab0*/  @!P2 BRA `(.L_x_25) ;  /* 0x0000001800a4a947 */ /* 0x000fea0003800000 */
[----:B------:R-:W-:Y:S01]  /*2ac0*/  IADD3 R6, R6, 0x3f, RZ ;  /* 0x0000003f06067810 */ /* 0x000fe20007ffe0ff */
[----:B------:R-:W-:Y:S01]  /*2ad0*/  ULDC UR30, c[0x0][0x604] ;  /* 0x00018100001e7ab9 */ /* 0x000fe20000000800 */
[----:B------:R-:W-:Y:S02]  /*2ae0*/  MOV R9, R5 ;  /* 0x0000000500097202 */ /* 0x000fe40000000f00 */
[----:B------:R-:W-:-:S04]  /*2af0*/  SHF.R.S32.HI R7, RZ, 0x1f, R6 ;  /* 0x0000001fff077819 */ /* 0x000fc80000011406 */
[----:B------:R-:W-:Y:S01]  /*2b00*/  LEA.HI R6, R7, R6, RZ, 0x6 ;  /* 0x0000000607067211 */ /* 0x000fe200078f30ff */
[----:B------:R-:W-:-:S03]  /*2b10*/  IMAD.MOV.U32 R7, RZ, RZ, R4 ;  /* 0x000000ffff077224 */ /* 0x000fc600078e0004 */
[----:B------:R-:W-:-:S07]  /*2b20*/  SHF.R.S32.HI R6, RZ, 0x6, R6 ;  /* 0x00000006ff067819 */ /* 0x000fce0000011406 */
.L_x_36:
[----:B------:R-:W-:Y:S05]  /*2b30*/  @!P0 BRA `(.L_x_26) ;  /* 0x0000000000048947 */ /* 0x000fea0003800000 */
[----:B------:R-:W-:Y:S01]  /*2b40*/  BPT.TRAP 0x1 ;  /* 0x000000040000795c */ /* 0x000fe20000300000 */
.L_x_26:
[----:B------:R-:W-:Y:S01]  /*2b50*/  ULEA UR6, UR58, UR45, 0x3 ;  /* 0x0000002d3a067291 */ /* 0x000fe2000f8e183f */
[----:B------:R-:W-:-:S08]  /*2b60*/  SHF.L.U32 R4, R104, 0x1f, RZ ;  /* 0x0000001f68047819 */ /* 0x000fd000000006ff */
[----:B------:R-:W1:Y:S02]  /*2b70*/  SYNCS.PHASECHK.TRANS64.TRYWAIT P2, [UR6+0x19400], R4 ;  /* 0x01940004ff0075a7 */ /* 0x000e640008040146 */
[----:B-1----:R-:W-:Y:S05]  /*2b80*/  @!P2 BRA `(.L_x_27) ;  /* 0x0000004c00b0a947 */ /* 0x002fea0003800000 */
.L_x_116:
[----:B------:R-:W-:Y:S01]  /*2b90*/  UIMAD UR26, UR58, 0x300, UR38 ;  /* 0x000003003a1a78a4 */ /* 0x000fe2000f8e0226 */
[----:B------:R-:W-:Y:S01]  /*2ba0*/  WARPGROUP.ARRIVE ;  /* 0x00000000000079c5 */ /* 0x000fe20000000000 */
[----:B------:R-:W-:Y:S01]  /*2bb0*/  UMOV UR27, 0x80000020 ;  /* 0x80000020001b7882 */ /* 0x000fe20000000000 */
[----:B------:R-:W-:Y:S01]  /*2bc0*/  UMOV UR7, 0x80000020 ;  /* 0x8000002000077882 */ /* 0x000fe20000000000 */
[----:B------:R-:W-:Y:S02]  /*2bd0*/  UIADD3 UR6, UR26, 0x2, URZ ;  /* 0x000000021a067890 */ /* 0x000fe4000fffe03f */
[----:B------:R-:W-:Y:S01]  /*2be0*/  UIADD3 UR10, UR26, 0x100, URZ ;  /* 0x000001001a0a7890 */ /* 0x000fe2000fffe03f */
[----:B------:R-:W-:Y:S02]  /*2bf0*/  UMOV UR11, 0x80000020 ;  /* 0x80000020000b7882 */ /* 0x000fe40000000000 */
[----:B------:R-:W-:Y:S01]  /*2c00*/  HGMMA.64x64x16.F32 R72, gdesc[UR24], RZ, !UPT, gsb0 ;  /* 0x00e00000184879f0 */ /* 0x000fe2000c0008ff */
[----:B------:R-:W-:Y:S01]  /*2c10*/  UIADD3 UR14, UR26, 0x102, URZ ;  /* 0x000001021a0e7890 */ /* 0x000fe2000fffe03f */
[----:B------:R-:W-:Y:S01]  /*2c20*/  UMOV UR15, 0x80000020 ;  /* 0x80000020000f7882 */ /* 0x000fe20000000000 */
[----:B------:R-:W-:Y:S01]  /*2c30*/  UIADD3 UR18, UR26, 0x200, URZ ;  /* 0x000002001a127890 */ /* 0x000fe2000fffe03f */
[----:B------:R-:W-:Y:S01]  /*2c40*/  UMOV UR19, 0x80000020 ;  /* 0x8000002000137882 */ /* 0x000fe20000000000 */
[----:B------:R-:W-:Y:S01]  /*2c50*/  UIADD3 UR22, UR26, 0x202, URZ ;  /* 0x000002021a167890 */ /* 0x000fe2000fffe03f */
[----:B------:R-:W-:Y:S01]  /*2c60*/  UMOV UR23, 0x80000020 ;  /* 0x8000002000177882 */ /* 0x000fe20000000000 */
[----:B------:R-:W-:-:S02]  /*2c70*/  WARPGROUP.DEPBAR.LE gsb0, 0x0 ;  /* 0x00008000000079c5 */ /* 0x000fc40000010000 */
[----:B------:R-:W-:-:S06]  /*2c80*/  WARPGROUP.ARRIVE ;  /* 0x00000000000079c5 */ /* 0x000fcc0000000000 */
[----:B------:R-:W-:Y:S03]  /*2c90*/  HGMMA.64x64x16.F32 R72, gdesc[UR4], R72, gsb0 ;  /* 0x00e00000044879f0 */ /* 0x000fe60008000848 */
[----:B------:R-:W-:Y:S02]  /*2ca0*/  WARPGROUP.DEPBAR.LE gsb0, 0x0 ;  /* 0x00008000000079c5 */ /* 0x000fe40000010000 */
[----:B------:R-:W-:-:S06]  /*2cb0*/  WARPGROUP.ARRIVE ;  /* 0x00000000000079c5 */ /* 0x000fcc0000000000 */
[----:B------:R-:W-:Y:S01]  /*2cc0*/  HGMMA.64x64x16.F32 R72, gdesc[UR8], R72, gsb0 ;  /* 0x00e00000084879f0 */ /* 0x000fe20008000848 */
[----:B------:R-:W-:-:S04]  /*2cd0*/  UIADD3 UR10, UR58, 0x1, URZ ;  /* 0x000000013a0a7890 */ /* 0x000fc8000fffe03f */
[----:B------:R-:W-:-:S04]  /*2ce0*/  UISETP.NE.AND UP0, UPT, UR10, 0x5, UPT ;  /* 0x000000050a00788c */ /* 0x000fc8000bf05270 */
[----:B------:R-:W-:Y:S02]  /*2cf0*/  USEL UR6, URZ, 0x1, UP0 ;  /* 0x000000013f067887 */ /* 0x000fe40008000000 */
[----:B------:R-:W-:-:S04]  /*2d00*/  USEL UR10, UR10, URZ, UP0 ;  /* 0x0000003f0a0a7287 */ /* 0x000fc80008000000 */
[----:B------:R-:W-:Y:S01]  /*2d10*/  LOP3.LUT R104, R104, UR6, RZ, 0x3c, !PT ;  /* 0x0000000668687c12 */ /* 0x000fe2000f8e3cff */
        /* <DEDUP_REMOVED lines=10> */
[----:B------:R-:W-:Y:S05]  /*2dc0*/  @!P0 BRA `(.L_x_28) ;  /* 0x0000000000048947 */ /* 0x000fea0003800000 */
[----:B------:R-:W-:Y:S01]  /*2dd0*/  BPT.TRAP 0x1 ;  /* 0x000000040000795c */ /* 0x000fe20000300000 */
.L_x_28:
[----:B-1----:R-:W-:Y:S01]  /*2de0*/  FMNMX R4, R72, R7, !PT ;  /* 0x0000000748047209 */ /* 0x002fe20007800000 */
[----:B------:R-:W-:-:S03]  /*2df0*/  ULEA UR6, UR10, UR45, 0x3 ;  /* 0x0000002d0a067291 */ /* 0x000fc6000f8e183f */
        /* <DEDUP_REMOVED lines=30> */
[----:B------:R-:W-:Y:S01]  /*2fe0*/  FMNMX R12, R90, R5, !PT ;  /* 0x000000055a0c7209 */ /* 0x000fe20007800000 */
[----:B------:R-:W-:Y:S02]  /*2ff0*/  FADD R10, -R10, R7 ;  /* 0x000000070a0a7221 */ /* 0x000fe40000000100 */
        /* <DEDUP_REMOVED lines=18> */
[----:B------:R-:W-:Y:S01]  /*3120*/  @!P5 FMUL R72, R72, 0.5 ;  /* 0x3f0000004848d820 */ /* 0x000fe20000400000 */
[----:B------:R-:W-:Y:S01]  /*3130*/  FSETP.GEU.AND P6, PT, R80, -126, PT ;  /* 0xc2fc00005000780b */ /* 0x000fe20003fce000 */
[----:B------:R-:W-:Y:S01]  /*3140*/  @!P3 FMUL R73, R73, 0.5 ;  /* 0x3f0000004949b820 */ /* 0x000fe20000400000 */
[----:B------:R-:W-:Y:S01]  /*3150*/  FMNMX R5, R99, R12, !PT ;  /* 0x0000000c63057209 */ /* 0x000fe20007800000 */
[--C-:B------:R-:W-:Y:S01]  /*3160*/  FFMA R92, R92, UR30, -R8.reuse ;  /* 0x0000001e5c5c7c23 */ /* 0x100fe20008000808 */
[--C-:B------:R-:W-:Y:S01]  /*3170*/  FFMA R93, R93, UR30, -R8.reuse ;  /* 0x0000001e5d5d7c23 */ /* 0x100fe20008000808 */
[----:B------:R-:W1:Y:S01]  /*3180*/  MUFU.EX2 R72, R72 ;  /* 0x0000004800487308 */ /* 0x000e620000000800 */
[----:B------:R-:W-:Y:S01]  /*3190*/  FMNMX R12, R102, R5, !PT ;  /* 0x00000005660c7209 */ /* 0x000fe20007800000 */
[----:B------:R-:W-:Y:S01]  /*31a0*/  @!P2 FMUL R76, R76, 0.5 ;  /* 0x3f0000004c4ca820 */ /* 0x000fe20000400000 */
[--C-:B------:R-:W-:Y:S01]  /*31b0*/  FFMA R96, R96, UR30, -R8.reuse ;  /* 0x0000001e60607c23 */ /* 0x100fe20008000808 */
[----:B------:R-:W-:Y:S01]  /*31c0*/  @!P4 FMUL R77, R77, 0.5 ;  /* 0x3f0000004d4dc820 */ /* 0x000fe20000400000 */
[----:B------:R-:W-:Y:S01]  /*31d0*/  FMNMX R12, R103, R12, !PT ;  /* 0x0000000c670c7209 */ /* 0x000fe20007800000 */
[--C-:B------:R-:W-:Y:S01]  /*31e0*/  FFMA R97, R97, UR30, -R8.reuse ;  /* 0x0000001e61617c23 */ /* 0x100fe20008000808 */
[--C-:B------:R-:W-:Y:S01]  /*31f0*/  FFMA R100, R100, UR30, -R8.reuse ;  /* 0x0000001e64647c23 */ /* 0x100fe20008000808 */
[----:B------:R-:W2:Y:S01]  /*3200*/  MUFU.EX2 R73, R73 ;  /* 0x0000004900497308 */ /* 0x000ea20000000800 */
[----:B------:R-:W-:Y:S01]  /*3210*/  @!P6 FMUL R80, R80, 0.5 ;  /* 0x3f0000005050e820 */ /* 0x000fe20000400000 */
[----:B------:R-:W3:Y:S01]  /*3220*/  SHFL.BFLY PT, R5, R12, 0x1, 0x1f ;  /* 0x0c201f000c057f89 */ /* 0x000ee200000e0000 */
[----:B------:R-:W-:Y:S01]  /*3230*/  FFMA R101, R101, UR30, -R8 ;  /* 0x0000001e65657c23 */ /* 0x000fe20008000808 */
[----:B------:R-:W-:-:S04]  /*3240*/  FMUL R10, R10, UR30 ;  /* 0x0000001e0a0a7c20 */ /* 0x000fc80008400000 */
[----:B------:R-:W4:Y:S01]  /*3250*/  MUFU.EX2 R76, R76 ;  /* 0x0000004c004c7308 */ /* 0x000f220000000800 */
[----:B-1----:R-:W-:Y:S01]  /*3260*/  @!P5 FMUL R72, R72, R72 ;  /* 0x000000484848d220 */ /* 0x002fe20000400000 */
[----:B------:R-:W-:-:S06]  /*3270*/  FSETP.GEU.AND P5, PT, R81, -126, PT ;  /* 0xc2fc00005100780b */ /* 0x000fcc0003fae000 */
[----:B------:R-:W1:Y:S01]  /*3280*/  MUFU.EX2 R77, R77 ;  /* 0x0000004d004d7308 */ /* 0x000e620000000800 */
[----:B--2---:R-:W-:Y:S01]  /*3290*/  @!P3 FMUL R73, R73, R73 ;  /* 0x000000494949b220 */ /* 0x004fe20000400000 */
[----:B------:R-:W-:-:S05]  /*32a0*/  FSETP.GEU.AND P3, PT, R84, -126, PT ;  /* 0xc2fc00005400780b */ /* 0x000fca0003f6e000 */
[----:B------:R-:W-:Y:S01]  /*32b0*/  @!P5 FMUL R81, R81, 0.5 ;  /* 0x3f0000005151d820 */ /* 0x000fe20000400000 */
[----:B------:R-:W2:Y:S01]  /*32c0*/  MUFU.EX2 R80, R80 ;  /* 0x0000005000507308 */ /* 0x000ea20000000800 */
[----:B----4-:R-:W-:Y:S01]  /*32d0*/  @!P2 FMUL R76, R76, R76 ;  /* 0x0000004c4c4ca220 */ /* 0x010fe20000400000 */
[----:B------:R-:W-:Y:S02]  /*32e0*/  FSETP.GEU.AND P2, PT, R85, -126, PT ;  /* 0xc2fc00005500780b */ /* 0x000fe40003f4e000 */
[----:B---3--:R-:W-:-:S03]  /*32f0*/  FMNMX R5, R12, R5, !PT ;  /* 0x000000050c057209 */ /* 0x008fc60007800000 */
[----:B------:R-:W-:Y:S01]  /*3300*/  @!P3 FMUL R84, R84, 0.5 ;  /* 0x3f0000005454b820 */ /* 0x000fe20000400000 */
[----:B------:R-:W3:Y:S01]  /*3310*/  MUFU.EX2 R81, R81 ;  /* 0x0000005100517308 */ /* 0x000ee20000000800 */
[----:B-1----:R-:W-:Y:S01]  /*3320*/  @!P4 FMUL R77, R77, R77 ;  /* 0x0000004d4d4dc220 */ /* 0x002fe20000400000 */
[----:B------:R-:W-:Y:S01]  /*3330*/  FSETP.GEU.AND P4, PT, R88, -126, PT ;  /* 0xc2fc00005800780b */ /* 0x000fe20003f8e000 */
[----:B------:R-:W1:Y:S04]  /*3340*/  SHFL.BFLY PT, R14, R5, 0x2, 0x1f ;  /* 0x0c401f00050e7f89 */ /* 0x000e6800000e0000 */
        /* <DEDUP_REMOVED lines=11> */
[----:B------:R-:W-:Y:S02]  /*3400*/  FSETP.GEU.AND P3, PT, R93, -126, PT ;  /* 0xc2fc00005d00780b */ /* 0x000fe40003f6e000 */
[----:B-1----:R-:W-:-:S03]  /*3410*/  FMNMX R5, R5, R14, !PT ;  /* 0x0000000e05057209 */ /* 0x002fc60007800000 */
[----:B------:R-:W-:Y:S01]  /*3420*/  @!P5 FMUL R92, R92, 0.5 ;  /* 0x3f0000005c5cd820 */ /* 0x000fe20000400000 */
[----:B------:R-:W1:Y:S01]  /*3430*/  MUFU.EX2 R12, R89 ;  /* 0x00000059000c7308 */ /* 0x000e620000000800 */
        /* <DEDUP_REMOVED lines=8> */
[----:B-1----:R-:W-:Y:S01]  /*34c0*/  @!P6 FMUL R12, R12, R12 ;  /* 0x0000000c0c0ce220 */ /* 0x002fe20000400000 */
[----:B------:R-:W-:-:S03]  /*34d0*/  FSETP.NEU.AND P6, PT, R5, -INF , PT ;  /* 0xff8000000500780b */ /* 0x000fc60003fcd000 */
[----:B------:R-:W-:Y:S01]  /*34e0*/  FADD R7, R73, R12 ;  /* 0x0000000c49077221 */ /* 0x000fe20000000000 */
[----:B------:R-:W-:Y:S01]  /*34f0*/  FSEL R88, R5, RZ, P6 ;  /* 0x000000ff05587208 */ /* 0x000fe20003000000 */
[----:B------:R-:W-:Y:S01]  /*3500*/  @!P4 FMUL R97, R97, 0.5 ;  /* 0x3f0000006161c820 */ /* 0x000fe20000400000 */
[----:B------:R-:W1:Y:S01]  /*3510*/  MUFU.EX2 R15, R96 ;  /* 0x00000060000f7308 */ /* 0x000e620000000800 */
[----:B--2---:R-:W-:Y:S01]  /*3520*/  @!P5 FMUL R13, R13, R13 ;  /* 0x0000000d0d0dd220 */ /* 0x004fe20000400000 */
[----:B------:R-:W-:Y:S01]  /*3530*/  FSETP.GEU.AND P6, PT, R100, -126, PT ;  /* 0xc2fc00006400780b */ /* 0x000fe20003fce000 */
[C---:B------:R-:W-:Y:S01]  /*3540*/  FMUL R89, R88.reuse, UR30 ;  /* 0x0000001e58597c20 */ /* 0x040fe20008400000 */
[----:B------:R-:W-:Y:S01]  /*3550*/  FSETP.GEU.AND P5, PT, R101, -126, PT ;  /* 0xc2fc00006500780b */ /* 0x000fe20003fae000 */
[----:B------:R-:W-:Y:S01]  /*3560*/  FADD R88, -R88, R9 ;  /* 0x0000000958587221 */ /* 0x000fe20000000100 */
[----:B------:R-:W-:Y:S01]  /*3570*/  FADD R9, R72, R11 ;  /* 0x0000000b48097221 */ /* 0x000fe20000000000 */
[--C-:B------:R-:W-:Y:S01]  /*3580*/  FFMA R74, R74, UR30, -R89.reuse ;  /* 0x0000001e4a4a7c23 */ /* 0x100fe20008000859 */
[----:B------:R-:W2:Y:S01]  /*3590*/  MUFU.EX2 R8, R97 ;  /* 0x0000006100087308 */ /* 0x000ea20000000800 */
[----:B---3--:R-:W-:Y:S01]  /*35a0*/  @!P3 FMUL R14, R14, R14 ;  /* 0x0000000e0e0eb220 */ /* 0x008fe20000400000 */
[--C-:B------:R-:W-:Y:S01]  /*35b0*/  FFMA R75, R75, UR30, -R89.reuse ;  /* 0x0000001e4b4b7c23 */ /* 0x100fe20008000859 */
[--C-:B------:R-:W-:Y:S01]  /*35c0*/  FFMA R78, R78, UR30, -R89.reuse ;  /* 0x0000001e4e4e7c23 */ /* 0x100fe20008000859 */
[----:B------:R-:W-:Y:S01]  /*35d0*/  FSETP.GEU.AND P3, PT, R74, -126, PT ;  /* 0xc2fc00004a00780b */ /* 0x000fe20003f6e000 */
[--C-:B------:R-:W-:Y:S01]  /*35e0*/  FFMA R79, R79, UR30, -R89.reuse ;  /* 0x0000001e4f4f7c23 */ /* 0x100fe20008000859 */
[--C-:B------:R-:W-:Y:S01]  /*35f0*/  FFMA R82, R82, UR30, -R89.reuse ;  /* 0x0000001e52527c23 */ /* 0x100fe20008000859 */
[----:B------:R-:W-:Y:S01]  /*3600*/  @!P6 FMUL R100, R100, 0.5 ;  /* 0x3f0000006464e820 */ /* 0x000fe20000400000 */
[--C-:B------:R-:W-:Y:S01]  /*3610*/  FFMA R83, R83, UR30, -R89.reuse ;  /* 0x0000001e53537c23 */ /* 0x100fe20008000859 */
[----:B------:R-:W-:Y:S01]  /*3620*/  @!P5 FMUL R101, R101, 0.5 ;  /* 0x3f0000006565d820 */ /* 0x000fe20000400000 */
[----:B-1----:R-:W-:Y:S01]  /*3630*/  @!P2 FMUL R15, R15, R15 ;  /* 0x0000000f0f0fa220 */ /* 0x002fe20000400000 */
[----:B------:R-:W-:Y:S01]  /*3640*/  FSETP.GEU.AND P2, PT, R75, -126, PT ;  /* 0xc2fc00004b00780b */ /* 0x000fe20003f4e000 */
[----:B------:R-:W1:Y:S01]  /*3650*/  MUFU.EX2 R21, R100 ;  /* 0x0000006400157308 */ /* 0x000e620000000800 */
[--C-:B------:R-:W-:Y:S01]  /*3660*/  FFMA R102, R102, UR30, -R89.reuse ;  /* 0x0000001e66667c23 */ /* 0x100fe20008000859 */
[----:B------:R-:W-:Y:S01]  /*3670*/  FFMA R103, R103, UR30, -R89 ;  /* 0x0000001e67677c23 */ /* 0x000fe20008000859 */
[----:B------:R-:W-:Y:S01]  /*3680*/  FMUL R109, R88, UR30 ;  /* 0x0000001e586d7c20 */ /* 0x000fe20008400000 */
[----:B------:R-:W-:Y:S01]  /*3690*/  F2FP.F16.F32.PACK_AB R72, R73, R72 ;  /* 0x000000484948723e */ /* 0x000fe200000000ff */
[----:B------:R-:W-:Y:S01]  /*36a0*/  @!P3 FMUL R74, R74, 0.5 ;  /* 0x3f0000004a4ab820 */ /* 0x000fe20000400000 */
[----:B--2---:R-:W-:Y:S01]  /*36b0*/  @!P4 FMUL R8, R8, R8 ;  /* 0x000000080808c220 */ /* 0x004fe20000400000 */
[----:B------:R-:W-:Y:S01]  /*36c0*/  FSETP.GEU.AND P4, PT, R78, -126, PT ;  /* 0xc2fc00004e00780b */ /* 0x000fe20003f8e000 */
[----:B------:R-:W2:Y:S04]  /*36d0*/  MUFU.EX2 R20, R101 ;  /* 0x0000006500147308 */ /* 0x000ea80000000800 */
[----:B------:R-:W-:-:S04]  /*36e0*/  @!P2 FMUL R75, R75, 0.5 ;  /* 0x3f0000004b4ba820 */ /* 0x000fc80000400000 */
[----:B------:R3:W4:Y:S01]  /*36f0*/  MUFU.EX2 R92, R74 ;  /* 0x0000004a005c7308 */ /* 0x0007220000000800 */
[----:B-1----:R-:W-:Y:S01]  /*3700*/  @!P6 FMUL R21, R21, R21 ;  /* 0x000000151515e220 */ /* 0x002fe20000400000 */
[----:B------:R-:W-:Y:S02]  /*3710*/  FSETP.GEU.AND P6, PT, R79, -126, PT ;  /* 0xc2fc00004f00780b */ /* 0x000fe40003fce000 */
[----:B------:R-:W-:-:S04]  /*3720*/  @!P4 FMUL R78, R78, 0.5 ;  /* 0x3f0000004e4ec820 */ /* 0x000fc80000400000 */
[----:B------:R1:W5:Y:S01]  /*3730*/  MUFU.EX2 R93, R75 ;  /* 0x0000004b005d7308 */ /* 0x0003620000000800 */
[----:B--2---:R-:W-:Y:S01]  /*3740*/  @!P5 FMUL R20, R20, R20 ;  /* 0x000000141414d220 */ /* 0x004fe20000400000 */
[----:B------:R-:W-:Y:S01]  /*3750*/  FSETP.GEU.AND P5, PT, R82, -126, PT ;  /* 0xc2fc00005200780b */ /* 0x000fe20003fae000 */
[----:B---3--:R-:W-:-:S04]  /*3760*/  FFMA R74, R86, UR30, -R89 ;  /* 0x0000001e564a7c23 */ /* 0x008fc80008000859 */
[----:B------:R-:W-:Y:S01]  /*3770*/  @!P6 FMUL R79, R79, 0.5 ;  /* 0x3f0000004f4fe820 */ /* 0x000fe20000400000 */
[----:B------:R2:W3:Y:S01]  /*3780*/  MUFU.EX2 R96, R78 ;  /* 0x0000004e00607308 */ /* 0x0004e20000000800 */
[----:B----4-:R-:W-:Y:S01]  /*3790*/  @!P3 FMUL R92, R92, R92 ;  /* 0x0000005c5c5cb220 */ /* 0x010fe20000400000 */
[----:B------:R-:W-:Y:S01]  /*37a0*/  FSETP.GEU.AND P3, PT, R83, -126, PT ;  /* 0xc2fc00005300780b */ /* 0x000fe20003f6e000 */
[----:B-1----:R-:W-:-:S04]  /*37b0*/  FFMA R75, R87, UR30, -R89 ;  /* 0x0000001e574b7c23 */ /* 0x002fc80008000859 */
[----:B------:R-:W-:Y:S01]  /*37c0*/  @!P5 FMUL R82, R82, 0.5 ;  /* 0x3f0000005252d820 */ /* 0x000fe20000400000 */
[----:B------:R1:W4:Y:S01]  /*37d0*/  MUFU.EX2 R97, R79 ;  /* 0x0000004f00617308 */ /* 0x0003220000000800 */
[----:B-----5:R-:W-:Y:S01]  /*37e0*/  @!P2 FMUL R93, R93, R93 ;  /* 0x0000005d5d5da220 */ /* 0x020fe20000400000 */
[----:B------:R-:W-:Y:S01]  /*37f0*/  FSETP.GEU.AND P2, PT, R74, -126, PT ;  /* 0xc2fc00004a00780b */ /* 0x000fe20003f4e000 */
[----:B--2---:R-:W-:-:S03]  /*3800*/  FFMA R78, R90, UR30, -R89 ;  /* 0x0000001e5a4e7c23 */ /* 0x004fc60008000859 */
[----:B------:R-:W-:Y:S01]  /*3810*/  F2FP.F16.F32.PACK_AB R73, R93, R92 ;  /* 0x0000005c5d49723e */ /* 0x000fe200000000ff */
[----:B------:R-:W-:Y:S01]  /*3820*/  @!P3 FMUL R83, R83, 0.5 ;  /* 0x3f0000005353b820 */ /* 0x000fe20000400000 */
[----:B------:R2:W5:Y:S01]  /*3830*/  MUFU.EX2 R86, R82 ;  /* 0x0000005200567308 */ /* 0x0005620000000800 */
[----:B---3--:R-:W-:Y:S01]  /*3840*/  @!P4 FMUL R96, R96, R96 ;  /* 0x000000606060c220 */ /* 0x008fe20000400000 */
[----:B------:R-:W-:Y:S01]  /*3850*/  FSETP.GEU.AND P4, PT, R75, -126, PT ;  /* 0xc2fc00004b00780b */ /* 0x000fe20003f8e000 */
[----:B-1----:R-:W-:-:S04]  /*3860*/  FFMA R79, R91, UR30, -R89 ;  /* 0x0000001e5b4f7c23 */ /* 0x002fc80008000859 */
[----:B------:R-:W-:Y:S01]  /*3870*/  @!P2 FMUL R74, R74, 0.5 ;  /* 0x3f0000004a4aa820 */ /* 0x000fe20000400000 */
[----:B------:R-:W1:Y:S01]  /*3880*/  MUFU.EX2 R87, R83 ;  /* 0x0000005300577308 */ /* 0x000e620000000800 */
[----:B--2---:R-:W-:Y:S01]  /*3890*/  FFMA R82, R94, UR30, -R89 ;  /* 0x0000001e5e527c23 */ /* 0x004fe20008000859 */
[----:B----4-:R-:W-:Y:S01]  /*38a0*/  @!P6 FMUL R97, R97, R97 ;  /* 0x000000616161e220 */ /* 0x010fe20000400000 */
[----:B------:R-:W-:-:S04]  /*38b0*/  FSETP.GEU.AND P6, PT, R78, -126, PT ;  /* 0xc2fc00004e00780b */ /* 0x000fc80003fce000 */
[----:B------:R-:W-:Y:S01]  /*38c0*/  @!P4 FMUL R75, R75, 0.5 ;  /* 0x3f0000004b4bc820 */ /* 0x000fe20000400000 */
[----:B------:R2:W3:Y:S01]  /*38d0*/  MUFU.EX2 R90, R74 ;  /* 0x0000004a005a7308 */ /* 0x0004e20000000800 */
[----:B-----5:R-:W-:Y:S01]  /*38e0*/  @!P5 FMUL R86, R86, R86 ;  /* 0x000000565656d220 */ /* 0x020fe20000400000 */
[----:B------:R-:W-:-:S06]  /*38f0*/  FSETP.GEU.AND P5, PT, R79, -126, PT ;  /* 0xc2fc00004f00780b */ /* 0x000fcc0003fae000 */
[----:B------:R4:W5:Y:S01]  /*3900*/  MUFU.EX2 R91, R75 ;  /* 0x0000004b005b7308 */ /* 0x0009620000000800 */
[----:B-1----:R-:W-:Y:S01]  /*3910*/  @!P3 FMUL R87, R87, R87 ;  /* 0x000000575757b220 */ /* 0x002fe20000400000 */
[----:B------:R-:W-:Y:S01]  /*3920*/  FSETP.GEU.AND P3, PT, R82, -126, PT ;  /* 0xc2fc00005200780b */ /* 0x000fe20003f6e000 */
[----:B--2---:R-:W-:Y:S01]  /*3930*/  FFMA R74, R95, UR30, -R89 ;  /* 0x0000001e5f4a7c23 */ /* 0x004fe20008000859 */
[----:B------:R-:W-:-:S03]  /*3940*/  @!P6 FMUL R78, R78, 0.5 ;  /* 0x3f0000004e4ee820 */ /* 0x000fc60000400000 */
[----:B------:R-:W-:Y:S01]  /*3950*/  @!P5 FMUL R79, R79, 0.5 ;  /* 0x3f0000004f4fd820 */ /* 0x000fe20000400000 */
[----:B------:R1:W2:Y:S01]  /*3960*/  MUFU.EX2 R101, R78 ;  /* 0x0000004e00657308 */ /* 0x0002a20000000800 */
[----:B----4-:R-:W-:Y:S01]  /*3970*/  FFMA R75, R98, UR30, -R89 ;  /* 0x0000001e624b7c23 */ /* 0x010fe20008000859 */
[----:B---3--:R-:W-:Y:S01]  /*3980*/  @!P2 FMUL R90, R90, R90 ;  /* 0x0000005a5a5aa220 */ /* 0x008fe20000400000 */
[----:B------:R-:W-:-:S04]  /*3990*/  FSETP.GEU.AND P2, PT, R74, -126, PT ;  /* 0xc2fc00004a00780b */ /* 0x000fc80003f4e000 */
[----:B------:R-:W-:Y:S01]  /*39a0*/  @!P3 FMUL R82, R82, 0.5 ;  /* 0x3f0000005252b820 */ /* 0x000fe20000400000 */
[----:B------:R3:W4:Y:S01]  /*39b0*/  MUFU.EX2 R94, R79 ;  /* 0x0000004f005e7308 */ /* 0x0007220000000800 */
[----:B-----5:R-:W-:Y:S01]  /*39c0*/  @!P4 FMUL R91, R91, R91 ;  /* 0x0000005b5b5bc220 */ /* 0x020fe20000400000 */
[----:B------:R-:W-:Y:S01]  /*39d0*/  FSETP.GEU.AND P4, PT, R75, -126, PT ;  /* 0xc2fc00004b00780b */ /* 0x000fe20003f8e000 */
[----:B-1----:R-:W-:-:S05]  /*39e0*/  FFMA R78, R99, UR30, -R89 ;  /* 0x0000001e634e7c23 */ /* 0x002fca0008000859 */
[----:B------:R1:W5:Y:S01]  /*39f0*/  MUFU.EX2 R95, R82 ;  /* 0x00000052005f7308 */ /* 0x0003620000000800 */
[----:B------:R-:W-:Y:S01]  /*3a00*/  @!P2 FMUL R74, R74, 0.5 ;  /* 0x3f0000004a4aa820 */ /* 0x000fe20000400000 */
[----:B--2---:R-:W-:Y:S01]  /*3a10*/  @!P6 FMUL R101, R101, R101 ;  /* 0x000000656565e220 */ /* 0x004fe20000400000 */
[----:B------:R-:W-:Y:S01]  /*3a20*/  FSETP.GEU.AND P6, PT, R78, -126, PT ;  /* 0xc2fc00004e00780b */ /* 0x000fe20003fce000 */
[----:B---3--:R-:W-:-:S03]  /*3a30*/  FADD R79, R84, R21 ;  /* 0x00000015544f7221 */ /* 0x008fc60000000000 */
[----:B------:R-:W-:Y:S01]  /*3a40*/  @!P4 FMUL R75, R75, 0.5 ;  /* 0x3f0000004b4bc820 */ /* 0x000fe20000400000 */
[----:B------:R2:W3:Y:S01]  /*3a50*/  MUFU.EX2 R98, R74 ;  /* 0x0000004a00627308 */ /* 0x0004e20000000800 */
[----:B----4-:R-:W-:Y:S01]  /*3a60*/  @!P5 FMUL R94, R94, R94 ;  /* 0x0000005e5e5ed220 */ /* 0x010fe20000400000 */
[----:B------:R-:W-:Y:S01]  /*3a70*/  FSETP.GEU.AND P5, PT, R102, -126, PT ;  /* 0xc2fc00006600780b */ /* 0x000fe20003fae000 */
[----:B-1----:R-:W-:-:S05]  /*3a80*/  FADD R82, R85, R20 ;  /* 0x0000001455527221 */ /* 0x002fca0000000000 */
[----:B------:R1:W4:Y:S01]  /*3a90*/  MUFU.EX2 R99, R75 ;  /* 0x0000004b00637308 */ /* 0x0003220000000800 */
[----:B-----5:R-:W-:Y:S01]  /*3aa0*/  @!P3 FMUL R95, R95, R95 ;  /* 0x0000005f5f5fb220 */ /* 0x020fe20000400000 */
[----:B------:R-:W-:Y:S01]  /*3ab0*/  FSETP.GEU.AND P3, PT, R103, -126, PT ;  /* 0xc2fc00006700780b */ /* 0x000fe20003f6e000 */
[----:B------:R-:W-:Y:S01]  /*3ac0*/  @!P6 FMUL R78, R78, 0.5 ;  /* 0x3f0000004e4ee820 */ /* 0x000fe20000400000 */
[----:B--2---:R-:W-:-:S03]  /*3ad0*/  FADD R74, R81, R8 ;  /* 0x00000008514a7221 */ /* 0x004fc60000000000 */
[----:B------:R-:W-:Y:S01]  /*3ae0*/  @!P5 FMUL R102, R102, 0.5 ;  /* 0x3f0000006666d820 */ /* 0x000fe20000400000 */
[----:B------:R2:W5:Y:S01]  /*3af0*/  MUFU.EX2 R100, R78 ;  /* 0x0000004e00647308 */ /* 0x0005620000000800 */
[----:B---3--:R-:W-:Y:S01]  /*3b00*/  @!P2 FMUL R98, R98, R98 ;  /* 0x000000626262a220 */ /* 0x008fe20000400000 */
[----:B------:R-:W-:Y:S01]  /*3b10*/  FSETP.GEU.AND P2, PT, R10, -126, PT ;  /* 0xc2fc00000a00780b */ /* 0x000fe20003f4e000 */
[----:B------:R-:W-:Y:S01]  /*3b20*/  FADD R83, R7, R74 ;  /* 0x0000004a07537221 */ /* 0x000fe20000000000 */
[----:B-1----:R-:W-:Y:S01]  /*3b30*/  FADD R75, R77, R14 ;  /* 0x0000000e4d4b7221 */ /* 0x002fe20000000000 */
[----:B------:R-:W-:Y:S02]  /*3b40*/  FADD R74, R76, R13 ;  /* 0x0000000d4c4a7221 */ /* 0x000fe40000000000 */
[----:B------:R-:W-:Y:S01]  /*3b50*/  @!P3 FMUL R103, R103, 0.5 ;  /* 0x3f0000006767b820 */ /* 0x000fe20000400000 */
[----:B------:R1:W3:Y:S01]  /*3b60*/  MUFU.EX2 R89, R102 ;  /* 0x0000006600597308 */ /* 0x0002e20000000800 */
[----:B----4-:R-:W-:Y:S01]  /*3b70*/  @!P4 FMUL R99, R99, R99 ;  /* 0x000000636363c220 */ /* 0x010fe20000400000 */
[----:B------:R-:W-:Y:S01]  /*3b80*/  FSETP.GEU.AND P4, PT, R109, -126, PT ;  /* 0xc2fc00006d00780b */ /* 0x000fe20003f8e000 */
[----:B--2---:R-:W-:Y:S01]  /*3b90*/  FADD R78, R80, R15 ;  /* 0x0000000f504e7221 */ /* 0x004fe20000000000 */
[----:B------:R-:W-:Y:S01]  /*3ba0*/  FADD R82, R75, R82 ;  /* 0x000000524b527221 */ /* 0x000fe20000000000 */
[----:B------:R-:W-:Y:S01]  /*3bb0*/  FADD R74, R74, R79 ;  /* 0x0000004f4a4a7221 */ /* 0x000fe20000000000 */
[----:B------:R-:W-:Y:S01]  /*3bc0*/  FADD R75, R92, R101 ;  /* 0x000000655c4b7221 */ /* 0x000fe20000000000 */
[----:B------:R-:W-:Y:S01]  /*3bd0*/  @!P2 FMUL R10, R10, 0.5 ;  /* 0x3f0000000a0aa820 */ /* 0x000fe20000400000 */
[----:B------:R2:W4:Y:S01]  /*3be0*/  MUFU.EX2 R88, R103 ;  /* 0x0000006700587308 */ /* 0x0005220000000800 */
[----:B-----5:R-:W-:Y:S01]  /*3bf0*/  @!P6 FMUL R100, R100, R100 ;  /* 0x000000646464e220 */ /* 0x020fe20000400000 */
[----:B------:R-:W-:Y:S01]  /*3c00*/  FADD R9, R9, R78 ;  /* 0x0000004e09097221 */ /* 0x000fe20000000000 */
[----:B------:R-:W-:Y:S01]  /*3c10*/  FADD R78, R93, R94 ;  /* 0x0000005e5d4e7221 */ /* 0x000fe20000000000 */
[----:B-1----:R-:W-:Y:S01]  /*3c20*/  FADD R102, R97, R98 ;  /* 0x0000006261667221 */ /* 0x002fe20000000000 */
[----:B------:R-:W-:Y:S01]  /*3c30*/  FADD R110, R86, R99 ;  /* 0x00000063566e7221 */ /* 0x000fe20000000000 */
[----:B------:R-:W-:Y:S01]  /*3c40*/  FADD R79, R96, R95 ;  /* 0x0000005f604f7221 */ /* 0x000fe20000000000 */
[----:B------:R-:W-:Y:S01]  /*3c50*/  @!P4 FMUL R109, R109, 0.5 ;  /* 0x3f0000006d6dc820 */ /* 0x000fe20000400000 */
[----:B------:R-:W1:Y:S01]  /*3c60*/  MUFU.EX2 R7, R10 ;  /* 0x0000000a00077308 */ /* 0x000e620000000800 */
[----:B---3--:R-:W-:Y:S01]  /*3c70*/  @!P5 FMUL R89, R89, R89 ;  /* 0x000000595959d220 */ /* 0x008fe20000400000 */
[----:B--2---:R-:W-:Y:S01]  /*3c80*/  FADD R103, R87, R100 ;  /* 0x0000006457677221 */ /* 0x004fe20000000000 */
[----:B------:R-:W-:Y:S01]  /*3c90*/  FADD R75, R75, R110 ;  /* 0x0000006e4b4b7221 */ /* 0x000fe20000000000 */
[----:B------:R-:W-:Y:S01]  /*3ca0*/  FADD R82, R83, R82 ;  /* 0x0000005253527221 */ /* 0x000fe20000000000 */
[----:B------:R-:W-:Y:S01]  /*3cb0*/  FADD R112, R90, R89 ;  /* 0x000000595a707221 */ /* 0x000fe20000000000 */
[----:B------:R-:W-:Y:S01]  /*3cc0*/  FADD R78, R78, R103 ;  /* 0x000000674e4e7221 */ /* 0x000fe20000000000 */
[----:B------:R-:W-:Y:S01]  /*3cd0*/  FADD R9, R9, R74 ;  /* 0x0000004a09097221 */ /* 0x000fe20000000000 */
[----:B------:R-:W2:Y:S01]  /*3ce0*/  MUFU.EX2 R10, R109 ;  /* 0x0000006d000a7308 */ /* 0x000ea20000000800 */
[----:B----4-:R-:W-:Y:S01]  /*3cf0*/  @!P3 FMUL R88, R88, R88 ;  /* 0x000000585858b220 */ /* 0x010fe20000400000 */
[----:B------:R-:W-:Y:S01]  /*3d00*/  FADD R112, R79, R112 ;  /* 0x000000704f707221 */ /* 0x000fe20000000000 */
[----:B------:R-:W-:Y:S01]  /*3d10*/  FADD R82, R9, R82 ;  /* 0x0000005209527221 */ /* 0x000fe20000000000 */
[----:B------:R-:W-:Y:S01]  /*3d20*/  SHF.L.U32 R9, R104, 0x1f, RZ ;  /* 0x0000001f68097819 */ /* 0x000fe200000006ff */
[----:B------:R-:W-:Y:S01]  /*3d30*/  FADD R111, R91, R88 ;  /* 0x000000585b6f7221 */ /* 0x000fe20000000000 */
[----:B------:R-:W-:Y:S01]  /*3d40*/  FADD R75, R75, R112 ;  /* 0x000000704b4b7221 */ /* 0x000fe20000000000 */
[----:B------:R-:W-:-:S02]  /*3d50*/  F2FP.F16.F32.PACK_AB R74, R77, R76 ;  /* 0x0000004c4d4a723e */ /* 0x000fc400000000ff */
[----:B------:R-:W-:Y:S01]  /*3d60*/  FADD R111, R102, R111 ;  /* 0x0000006f666f7221 */ /* 0x000fe20000000000 */
[----:B-1----:R-:W-:Y:S01]  /*3d70*/  @!P2 FMUL R7, R7, R7 ;  /* 0x000000070707a220 */ /* 0x002fe20000400000 */
[----:B------:R1:W3:Y:S01]  /*3d80*/  SYNCS.PHASECHK.TRANS64.TRYWAIT P2, [UR6+0x19400], R9 ;  /* 0x01940009ff0075a7 */ /* 0x0002e20008040146 */
[----:B------:R-:W-:Y:S01]  /*3d90*/  F2FP.F16.F32.PACK_AB R76, R81, R80 ;  /* 0x00000050514c723e */ /* 0x000fe200000000ff */
[----:B------:R-:W-:Y:S01]  /*3da0*/  FADD R78, R78, R111 ;  /* 0x0000006f4e4e7221 */ /* 0x000fe20000000000 */
[----:B------:R-:W-:Y:S01]  /*3db0*/  FFMA R0, R7, R0, R82 ;  /* 0x0000000007007223 */ /* 0x000fe20000000052 */
[----:B------:R-:W-:Y:S01]  /*3dc0*/  F2FP.F16.F32.PACK_AB R77, R87, R86 ;  /* 0x00000056574d723e */ /* 0x000fe200000000ff */
[-C--:B------:R-:W-:Y:S01]  /*3dd0*/  FMUL R24, R24, R7.reuse ;  /* 0x0000000718187220 */ /* 0x080fe20000400000 */
[----:B------:R-:W-:Y:S01]  /*3de0*/  FADD R75, R75, R78 ;  /* 0x0000004e4b4b7221 */ /* 0x000fe20000000000 */
[----:B--2---:R-:W-:Y:S01]  /*3df0*/  @!P4 FMUL R10, R10, R10 ;  /* 0x0000000a0a0ac220 */ /* 0x004fe20000400000 */
[----:B------:R-:W-:Y:S01]  /*3e00*/  F2FP.F16.F32.PACK_AB R78, R85, R84 ;  /* 0x00000054554e723e */ /* 0x000fe200000000ff */
[-C--:B------:R-:W-:Y:S01]  /*3e10*/  FMUL R25, R25, R7.reuse ;  /* 0x0000000719197220 */ /* 0x080fe20000400000 */
[----:B------:R-:W-:Y:S01]  /*3e20*/  FMUL R28, R28, R7 ;  /* 0x000000071c1c7220 */ /* 0x000fe20000400000 */
[----:B------:R-:W-:Y:S01]  /*3e30*/  FFMA R3, R10, R3, R75 ;  /* 0x000000030a037223 */ /* 0x000fe2000000004b */
[-C--:B------:R-:W-:Y:S01]  /*3e40*/  FMUL R29, R29, R7.reuse ;  /* 0x000000071d1d7220 */ /* 0x080fe20000400000 */
        /* <DEDUP_REMOVED lines=19> */
[----:B------:R-:W-:Y:S01]  /*3f80*/  FMUL R69, R69, R7 ;  /* 0x0000000745457220 */ /* 0x000fe20000400000 */
        /* <DEDUP_REMOVED lines=24> */
[----:B------:R-:W-:-:S02]  /*4110*/  F2FP.F16.F32.PACK_AB R75, R97, R96 ;  /* 0x00000060614b723e */ /* 0x000fc400000000ff */
[----:B------:R-:W-:Y:S02]  /*4120*/  F2FP.F16.F32.PACK_AB R79, R91, R90 ;  /* 0x0000005a5b4f723e */ /* 0x000fe400000000ff */
[----:B------:R-:W-:Y:S02]  /*4130*/  F2FP.F16.F32.PACK_AB R80, R12, R11 ;  /* 0x0000000b0c50723e */ /* 0x000fe400000000ff */
[----:B------:R-:W-:Y:S02]  /*4140*/  F2FP.F16.F32.PACK_AB R81, R94, R101 ;  /* 0x000000655e51723e */ /* 0x000fe400000000ff */
[----:B------:R-:W-:Y:S02]  /*4150*/  F2FP.F16.F32.PACK_AB R82, R14, R13 ;  /* 0x0000000d0e52723e */ /* 0x000fe400000000ff */
[----:B------:R-:W-:Y:S02]  /*4160*/  F2FP.F16.F32.PACK_AB R83, R98, R95 ;  /* 0x0000005f6253723e */ /* 0x000fe400000000ff */
[----:B------:R-:W-:-:S02]  /*4170*/  F2FP.F16.F32.PACK_AB R84, R8, R15 ;  /* 0x0000000f0854723e */ /* 0x000fc400000000ff */
[----:B------:R-:W-:Y:S02]  /*4180*/  F2FP.F16.F32.PACK_AB R85, R100, R99 ;  /* 0x000000636455723e */ /* 0x000fe400000000ff */
[----:B------:R-:W-:Y:S01]  /*4190*/  F2FP.F16.F32.PACK_AB R86, R20, R21 ;  /* 0x000000151456723e */ /* 0x000fe200000000ff */
[----:B-1-3--:R-:W-:Y:S06]  /*41a0*/  @!P0 BRA `(.L_x_29) ;  /* 0x0000000000048947 */ /* 0x00afec0003800000 */
[----:B------:R-:W-:Y:S01]  /*41b0*/  BPT.TRAP 0x1 ;  /* 0x000000040000795c */ /* 0x000fe20000300000 */
.L_x_29:
[----:B------:R-:W-:Y:S05]  /*41c0*/  @P2 BRA `(.L_x_30) ;  /* 0x0000000000082947 */ /* 0x000fea0003800000 */
[----:B------:R-:W1:Y:S02]  /*41d0*/  SYNCS.PHASECHK.TRANS64.TRYWAIT P2, [UR6+0x19400], R9 ;  /* 0x01940009ff0075a7 */ /* 0x000e640008040146 */
[----:B-1----:R-:W-:Y:S05]  /*41e0*/  @!P2 BRA `(.L_x_31) ;  /* 0x000000380030a947 */ /* 0x002fea0003800000 */
.L_x_30:
[----:B------:R-:W-:Y:S01]  /*41f0*/  UIMAD UR11, UR10, 0x300, UR28 ;  /* 0x000003000a0b78a4 */ /* 0x000fe2000f8e021c */
[----:B------:R-:W-:Y:S01]  /*4200*/  WARPGROUP.ARRIVE ;  /* 0x00000000000079c5 */ /* 0x000fe20000000000 */
[----:B------:R-:W-:Y:S01]  /*4210*/  UMOV UR7, 0x80000020 ;  /* 0x8000002000077882 */ /* 0x000fe20000000000 */
[----:B------:R-:W-:-:S04]  /*4220*/  F2FP.F16.F32.PACK_AB R87, R88, R89 ;  /* 0x000000595857723e */ /* 0x000fc800000000ff */
[----:B------:R-:W-:Y:S02]  /*4230*/  UMOV UR6, UR11 ;  /* 0x0000000b00067c82 */ /* 0x000fe40008000000 */
        /* <DEDUP_REMOVED lines=19> */
.L_x_32:
[----:B------:R-:W-:-:S04]  /*4370*/  ULEA UR6, UR29, UR45, 0x3 ;  /* 0x0000002d1d067291 */ /* 0x000fc8000f8e183f */
[----:B------:R-:W-:-:S04]  /*4380*/  UIADD3 UR6, UR6, 0x19428, URZ ;  /* 0x0001942806067890 */ /* 0x000fc8000fffe03f */
[----:B------:R-:W-:-:S09]  /*4390*/  UPRMT UR6, URZ, 0x654, UR6 ;  /* 0x000006543f067896 */ /* 0x000fd20008000006 */
[----:B------:R-:W-:Y:S01]  /*43a0*/  SYNCS.ARRIVE.TRANS64.RED.A1T0 RZ, [UR6], RZ ;  /* 0x000000ffffff79a7 */ /* 0x000fe20008100406 */
[----:B------:R-:W-:Y:S05]  /*43b0*/  @P1 BRA `(.L_x_33) ;  /* 0x0000000000041947 */ /* 0x000fea0003800000 */
[----:B------:R-:W-:Y:S01]  /*43c0*/  BPT.TRAP 0x1 ;  /* 0x000000040000795c */ /* 0x000fe20000300000 */
.L_x_33:
[----:B------:R-:W-:-:S04]  /*43d0*/  UIADD3 UR29, UR29, 0x1, URZ ;  /* 0x000000011d1d7890 */ /* 0x000fc8000fffe03f */
[----:B------:R-:W-:-:S04]  /*43e0*/  UISETP.NE.AND UP0, UPT, UR29, 0x5, UPT ;  /* 0x000000051d00788c */ /* 0x000fc8000bf05270 */
[----:B------:R-:W-:Y:S01]  /*43f0*/  USEL UR29, UR29, URZ, UP0 ;  /* 0x0000003f1d1d7287 */ /* 0x000fe20008000000 */
[----:B------:R-:W-:Y:S11]  /*4400*/  @!P0 BRA `(.L_x_34) ;  /* 0x0000000000048947 */ /* 0x000ff60003800000 */
[----:B------:R-:W-:Y:S01]  /*4410*/  BPT.TRAP 0x1 ;  /* 0x000000040000795c */ /* 0x000fe20000300000 */
.L_x_34:
[----:B------:R-:W-:-:S04]  /*4420*/  ULEA UR6, UR29, UR45, 0x3 ;  /* 0x0000002d1d067291 */ /* 0x000fc8000f8e183f */
[----:B------:R-:W-:-:S04]  /*4430*/  UIADD3 UR6, UR6, 0x19428, URZ ;  /* 0x0001942806067890 */ /* 0x000fc8000fffe03f */
[----:B------:R-:W-:-:S09]  /*4440*/  UPRMT UR6, URZ, 0x654, UR6 ;  /* 0x000006543f067896 */ /* 0x000fd20008000006 */
[----:B------:R-:W-:Y:S01]  /*4450*/  SYNCS.ARRIVE.TRANS64.RED.A1T0 RZ, [UR6], RZ ;  /* 0x000000ffffff79a7 */ /* 0x000fe20008100406 */
[----:B------:R-:W-:Y:S05]  /*4460*/  @P1 BRA `(.L_x_35) ;  /* 0x0000000000041947 */ /* 0x000fea0003800000 */
[----:B------:R-:W-:Y:S01]  /*4470*/  BPT.TRAP 0x1 ;  /* 0x000000040000795c */ /* 0x000fe20000300000 */
.L_x_35:
[----:B------:R-:W-:Y:S01]  /*4480*/  UIADD3 UR10, UR10, 0x1, URZ ;  /* 0x000000010a0a7890 */ /* 0x000fe2000fffe03f */
[C---:B------:R-:W-:Y:S01]  /*4490*/  ISETP.GT.AND P2, PT, R6.reuse, 0x2, PT ;  /* 0x000000020600780c */ /* 0x040fe20003f44270 */
[----:B------:R-:W-:Y:S01]  /*44a0*/  UIADD3 UR29, UR29, 0x1, URZ ;  /* 0x000000011d1d7890 */ /* 0x000fe2000fffe03f */
[----:B------:R-:W-:Y:S01]  /*44b0*/  VIADD R6, R6, 0xffffffff ;  /* 0xffffffff06067836 */ /* 0x000fe20000000000 */
[----:B------:R-:W-:Y:S01]  /*44c0*/  UISETP.NE.AND UP1, UPT, UR10, 0x5, UPT ;  /* 0x000000050a00788c */ /* 0x000fe2000bf25270 */
[----:B------:R-:W-:Y:S01]  /*44d0*/  MOV R7, R4 ;  /* 0x0000000400077202 */ /* 0x000fe20000000f00 */
[----:B------:R-:W-:Y:S01]  /*44e0*/  UISETP.NE.AND UP0, UPT, UR29, 0x5, UPT ;  /* 0x000000051d00788c */ /* 0x000fe2000bf05270 */
[----:B-1----:R-:W-:Y:S01]  /*44f0*/  IMAD.MOV.U32 R9, RZ, RZ, R5 ;  /* 0x000000ffff097224 */ /* 0x002fe200078e0005 */
[----:B------:R-:W-:Y:S02]  /*4500*/  USEL UR6, URZ, 0x1, UP1 ;  /* 0x000000013f067887 */ /* 0x000fe40008800000 */
[----:B------:R-:W-:-:S02]  /*4510*/  USEL UR29, UR29, URZ, UP0 ;  /* 0x0000003f1d1d7287 */ /* 0x000fc40008000000 */
[----:B------:R-:W-:Y:S02]  /*4520*/  USEL UR58, UR10, URZ, UP1 ;  /* 0x0000003f0a3a7287 */ /* 0x000fe40008800000 */
[----:B------:R-:W-:Y:S01]  /*4530*/  LOP3.LUT R104, R104, UR6, RZ, 0x3c, !PT ;  /* 0x0000000668687c12 */ /* 0x000fe2000f8e3cff */
[----:B------:R-:W-:Y:S09]  /*4540*/  @P2 BRA `(.L_x_36) ;  /* 0xffffffe400782947 */ /* 0x000ff2000383ffff */
.L_x_25:
[----:B------:R-:W-:-:S06]  /*4550*/  UISETP.NE.AND UP0, UPT, UR54, 0x3, UPT ;  /* 0x000000033600788c */ /* 0x000fcc000bf05270 */
[----:B------:R-:W-:-:S13]  /*4560*/  PLOP3.LUT P2, PT, PT, PT, UP0, 0x80, 0x0 ;  /* 0x000000000000781c */ /* 0x000fda0003f4f008 */
[----:B------:R-:W-:Y:S05]  /*4570*/  @!P2 BRA `(.L_x_37) ;  /* 0x000000000004a947 */ /* 0x000fea0003800000 */
[----:B------:R-:W-:Y:S01]  /*4580*/  BPT.TRAP 0x1 ;  /* 0x000000040000795c */ /* 0x000fe20000300000 */
.L_x_37:
[----:B------:R-:W-:Y:S02]  /*4590*/  UISETP.GT.U32.AND UP0, UPT, UR55, 0x1, UPT ;  /* 0x000000013700788c */ /* 0x000fe4000bf04070 */
[----:B------:R-:W-:-:S04]  /*45a0*/  ULEA UR4, UR37, UR45, 0x3 ;  /* 0x0000002d25047291 */ /* 0x000fc8000f8e183f */
[----:B------:R-:W-:Y:S01]  /*45b0*/  UIADD3 UR4, UR4, 0x19460, URZ ;  /* 0x0001946004047890 */ /* 0x000fe2000fffe03f */
[----:B------:R-:W-:-:S03]  /*45c0*/  PLOP3.LUT P2, PT, PT, PT, UP0, 0x80, 0x0 ;  /* 0x000000000000781c */ /* 0x000fc60003f4f008 */
[----:B------:R-:W-:-:S09]  /*45d0*/  UPRMT UR4, URZ, 0x654, UR4 ;  /* 0x000006543f047896 */ /* 0x000fd20008000004 */
[----:B------:R-:W-:Y:S01]  /*45e0*/  SYNCS.ARRIVE.TRANS64.RED.A1T0 RZ, [UR4], RZ ;  /* 0x000000ffffff79a7 */ /* 0x000fe20008100404 */
[----:B------:R-:W-:Y:S05]  /*45f0*/  @P2 BRA `(.L_x_38) ;  /* 0x0000000000042947 */ /* 0x000fea0003800000 */
[----:B------:R-:W-:Y:S01]  /*4600*/  BPT.TRAP 0x1 ;  /* 0x000000040000795c */ /* 0x000fe20000300000 */
.L_x_38:
[----:B------:R-:W-:Y:S05]  /*4610*/  @!P0 BRA `(.L_x_39) ;  /* 0x0000000000048947 */ /* 0x000fea0003800000 */
[----:B------:R-:W-:Y:S01]  /*4620*/  BPT.TRAP 0x1 ;  /* 0x000000040000795c */ /* 0x000fe20000300000 */
.L_x_39:
[----:B------:R-:W-:-:S04]  /*4630*/  ULEA UR29, UR29, UR45, 0x3 ;  /* 0x0000002d1d1d7291 */ /* 0x000fc8000f8e183f */
[----:B------:R-:W-:-:S04]  /*4640*/  UIADD3 UR29, UR29, 0x19428, URZ ;  /* 0x000194281d1d7890 */ /* 0x000fc8000fffe03f */
[----:B------:R-:W-:-:S09]  /*4650*/  UPRMT UR29, URZ, 0x654, UR29 ;  /* 0x000006543f1d7896 */ /* 0x000fd2000800001d */
[----:B------:R-:W-:Y:S01]  /*4660*/  SYNCS.ARRIVE.TRANS64.RED.A1T0 RZ, [UR29], RZ ;  /* 0x000000ffffff79a7 */ /* 0x000fe2000810041d */
[----:B------:R-:W-:Y:S05]  /*4670*/  @P1 BRA `(.L_x_40) ;  /* 0x0000000000041947 */ /* 0x000fea0003800000 */
[----:B------:R-:W-:Y:S01]  /*4680*/  BPT.TRAP 0x1 ;  /* 0x000000040000795c */ /* 0x000fe20000300000 */
.L_x_40:
[----:B------:R-:W1:Y:S01]  /*4690*/  SHFL.BFLY PT, R7, R0, 0x1, 0x1f ;  /* 0x0c201f0000077f89 */ /* 0x000e6200000e0000 */
[----:B------:R-:W-:Y:S01]  /*46a0*/  BSSY B0, `(.L_x_41) ;  /* 0x0000023000007945 */ /* 0x000fe20003800000 */
[----:B------:R-:W-:Y:S01]  /*46b0*/  MOV R9, 0x7f800000 ;  /* 0x7f80000000097802 */ /* 0x000fe20000000f00 */
[----:B------:R-:W-:Y:S01]  /*46c0*/  IMAD.MOV.U32 R10, RZ, RZ, 0x3f800000 ;  /* 0x3f800000ff0a7424 */ /* 0x000fe200078e00ff */
[----:B------:R-:W2:Y:S01]  /*46d0*/  SHFL.BFLY PT, R6, R3, 0x1, 0x1f ;  /* 0x0c201f0003067f89 */ /* 0x000ea200000e0000 */
[----:B------:R-:W-:Y:S02]  /*46e0*/  IMAD.MOV.U32 R11, RZ, RZ, 0x7f800000 ;  /* 0x7f800000ff0b7424 */ /* 0x000fe400078e00ff */
[----:B-1----:R-:W-:Y:S01]  /*46f0*/  FADD R7, R7, R0 ;  /* 0x0000000007077221 */ /* 0x002fe20000000000 */
[----:B--2---:R-:W-:-:S04]  /*4700*/  FADD R15, R6, R3 ;  /* 0x00000003060f7221 */ /* 0x004fc80000000000 */
[----:B------:R-:W1:Y:S01]  /*4710*/  SHFL.BFLY PT, R8, R7, 0x2, 0x1f ;  /* 0x0c401f0007087f89 */ /* 0x000e6200000e0000 */
[----:B------:R-:W-:-:S03]  /*4720*/  MOV R6, 0x3f800000 ;  /* 0x3f80000000067802 */ /* 0x000fc60000000f00 */
[----:B------:R-:W2:Y:S01]  /*4730*/  SHFL.BFLY PT, R20, R15, 0x2, 0x1f ;  /* 0x0c401f000f147f89 */ /* 0x000ea200000e0000 */
[C---:B-1----:R-:W-:Y:S01]  /*4740*/  FSETP.NE.AND P0, PT, R7.reuse, -R8, PT ;  /* 0x800000080700720b */ /* 0x042fe20003f05000 */
[----:B------:R-:W-:Y:S01]  /*4750*/  FADD R3, R7, R8 ;  /* 0x0000000807037221 */ /* 0x000fe20000000000 */
[----:B--2---:R-:W-:-:S11]  /*4760*/  FADD R8, R15, R20 ;  /* 0x000000140f087221 */ /* 0x004fd60000000000 */
[----:B------:R-:W-:Y:S05]  /*4770*/  @!P0 BRA `(.L_x_42) ;  /* 0x0000000000548947 */ /* 0x000fea0003800000 */
[----:B------:R-:W-:Y:S01]  /*4780*/  IADD3 R0, R3, 0x1800000, RZ ;  /* 0x0180000003007810 */ /* 0x000fe20007ffe0ff */
[----:B------:R-:W-:Y:S03]  /*4790*/  BSSY B1, `(.L_x_43) ;  /* 0x000000c000017945 */ /* 0x000fe60003800000 */
[----:B------:R-:W-:-:S04]  /*47a0*/  LOP3.LUT R0, R0, 0x7f800000, RZ, 0xc0, !PT ;  /* 0x7f80000000007812 */ /* 0x000fc800078ec0ff */
[----:B------:R-:W-:-:S13]  /*47b0*/  ISETP.GT.U32.AND P0, PT, R0, 0x1ffffff, PT ;  /* 0x01ffffff0000780c */ /* 0x000fda0003f04070 */
[----:B------:R-:W-:Y:S05]  /*47c0*/  @P0 BRA `(.L_x_44) ;  /* 0x0000000000100947 */ /* 0x000fea0003800000 */
[----:B------:R-:W-:-:S07]  /*47d0*/  MOV R14, 0x47f0 ;  /* 0x000047f0000e7802 */ /* 0x000fce0000000f00 */
[----:B------:R-:W-:Y:S05]  /*47e0*/  CALL.REL.NOINC `($__internal_0_$__cuda_sm20_rcp_rn_f32_slowpath) ;  /* 0x0000003400c07944 */ /* 0x000fea0003c00000 */
[----:B------:R-:W-:Y:S01]  /*47f0*/  IMAD.MOV.U32 R6, RZ, RZ, R0 ;  /* 0x000000ffff067224 */ /* 0x000fe200078e0000 */
[----:B------:R-:W-:Y:S06]  /*4800*/  BRA `(.L_x_45) ;  /* 0x0000000000107947 */ /* 0x000fec0003800000 */
.L_x_44:
[----:B------:R-:W1:Y:S02]  /*4810*/  MUFU.RCP R6, R3 ;  /* 0x0000000300067308 */ /* 0x000e640000001000 */
[----:B-1----:R-:W-:-:S04]  /*4820*/  FFMA R0, R3, R6, -1 ;  /* 0xbf80000003007423 */ /* 0x002fc80000000006 */
[----:B------:R-:W-:-:S04]  /*4830*/  FADD.FTZ R7, -R0, -RZ ;  /* 0x800000ff00077221 */ /* 0x000fc80000010100 */
[----:B------:R-:W-:-:S07]  /*4840*/  FFMA R6, R6, R7, R6 ;  /* 0x0000000706067223 */ /* 0x000fce0000000006 */
.L_x_45:
[----:B------:R-:W-:Y:S05]  /*4850*/  BSYNC B1 ;  /* 0x0000000000017941 */ /* 0x000fea0003800000 */
.L_x_43:
[----:B------:R-:W-:Y:S01]  /*4860*/  FSETP.GEU.AND P0, PT, |R3|, 1.175494350822287508e-38, PT ;  /* 0x008000000300780b */ /* 0x000fe20003f0e200 */
[----:B------:R-:W-:-:S12]  /*4870*/  ULDC UR4, c[0x0][0x600] ;  /* 0x0001800000047ab9 */ /* 0x000fd80000000800 */
[----:B------:R-:W-:-:S04]  /*4880*/  @!P0 FMUL R3, R3, 16777216 ;  /* 0x4b80000003038820 */ /* 0x000fc80000400000 */
[----:B------:R-:W1:Y:S02]  /*4890*/  MUFU.LG2 R0, R3 ;  /* 0x0000000300007308 */ /* 0x000e640000000c00 */
[----:B-1----:R-:W-:-:S04]  /*48a0*/  @!P0 FADD R0, R0, -24 ;  /* 0xc1c0000000008421 */ /* 0x002fc80000000000 */
[----:B------:R-:W-:-:S04]  /*48b0*/  FMUL R11, R0, 0.69314718246459960938 ;  /* 0x3f317218000b7820 */ /* 0x000fc80000400000 */
[----:B------:R-:W-:-:S07]  /*48c0*/  FFMA R11, R4, UR4, R11 ;  /* 0x00000004040b7c23 */ /* 0x000fce000800000b */
.L_x_42:
[----:B------:R-:W-:Y:S05]  /*48d0*/  BSYNC B0 ;  /* 0x0000000000007941 */ /* 0x000fea0003800000 */
.L_x_41:
[----:B------:R-:W-:Y:S01]  /*48e0*/  FSETP.NE.AND P0, PT, R15, -R20, PT ;  /* 0x800000140f00720b */ /* 0x000fe20003f05000 */
[----:B------:R-:W-:Y:S01]  /*48f0*/  ULDC UR4, c[0x0][0x608] ;  /* 0x0001820000047ab9 */ /* 0x000fe20000000800 */
[----:B------:R-:W-:Y:S01]  /*4900*/  BSSY B0, `(.L_x_46) ;  /* 0x0000031000007945 */ /* 0x000fe20003800000 */
[----:B------:R-:W-:-:S04]  /*4910*/  FMUL R6, R6, UR4 ;  /* 0x0000000406067c20 */ /* 0x000fc80008400000 */
        /* <DEDUP_REMOVED lines=24> */
[----:B------:R-:W-:Y:S06]  /*4aa0*/  @!P0 BRA `(.L_x_47) ;  /* 0x0000000000588947 */ /* 0x000fec0003800000 */
[----:B------:R-:W-:Y:S01]  /*4ab0*/  IADD3 R0, R8, 0x1800000, RZ ;  /* 0x0180000008007810 */ /* 0x000fe20007ffe0ff */
[----:B------:R-:W-:Y:S03]  /*4ac0*/  BSSY B1, `(.L_x_48) ;  /* 0x000000d000017945 */ /* 0x000fe60003800000 */
[----:B------:R-:W-:-:S04]  /*4ad0*/  LOP3.LUT R0, R0, 0x7f800000, RZ, 0xc0, !PT ;  /* 0x7f80000000007812 */ /* 0x000fc800078ec0ff */
[----:B------:R-:W-:-:S13]  /*4ae0*/  ISETP.GT.U32.AND P0, PT, R0, 0x1ffffff, PT ;  /* 0x01ffffff0000780c */ /* 0x000fda0003f04070 */
[----:B------:R-:W-:Y:S05]  /*4af0*/  @P0 BRA `(.L_x_49) ;  /* 0x0000000000140947 */ /* 0x000fea0003800000 */
[----:B------:R-:W-:Y:S01]  /*4b00*/  IMAD.MOV.U32 R3, RZ, RZ, R8 ;  /* 0x000000ffff037224 */ /* 0x000fe200078e0008 */
[----:B------:R-:W-:-:S07]  /*4b10*/  MOV R14, 0x4b30 ;  /* 0x00004b30000e7802 */ /* 0x000fce0000000f00 */
[----:B------:R-:W-:Y:S05]  /*4b20*/  CALL.REL.NOINC `($__internal_0_$__cuda_sm20_rcp_rn_f32_slowpath) ;  /* 0x0000003000f07944 */ /* 0x000fea0003c00000 */
[----:B------:R-:W-:Y:S01]  /*4b30*/  MOV R10, R0 ;  /* 0x00000000000a7202 */ /* 0x000fe20000000f00 */
[----:B------:R-:W-:Y:S06]  /*4b40*/  BRA `(.L_x_50) ;  /* 0x0000000000107947 */ /* 0x000fec0003800000 */
.L_x_49:
[----:B------:R-:W1:Y:S02]  /*4b50*/  MUFU.RCP R3, R8 ;  /* 0x0000000800037308 */ /* 0x000e640000001000 */
[----:B-1----:R-:W-:-:S04]  /*4b60*/  FFMA R0, R8, R3, -1 ;  /* 0xbf80000008007423 */ /* 0x002fc80000000003 */
[----:B------:R-:W-:-:S04]  /*4b70*/  FADD.FTZ R0, -R0, -RZ ;  /* 0x800000ff00007221 */ /* 0x000fc80000010100 */
[----:B------:R-:W-:-:S07]  /*4b80*/  FFMA R10, R3, R0, R3 ;  /* 0x00000000030a7223 */ /* 0x000fce0000000003 */
.L_x_50:
[----:B------:R-:W-:Y:S05]  /*4b90*/  BSYNC B1 ;  /* 0x0000000000017941 */ /* 0x000fea0003800000 */
.L_x_48:
[----:B------:R-:W-:Y:S01]  /*4ba0*/  FSETP.GEU.AND P0, PT, |R8|, 1.175494350822287508e-38, PT ;  /* 0x008000000800780b */ /* 0x000fe20003f0e200 */
[----:B------:R-:W-:-:S12]  /*4bb0*/  ULDC UR4, c[0x0][0x600] ;  /* 0x0001800000047ab9 */ /* 0x000fd80000000800 */
[----:B------:R-:W-:-:S04]  /*4bc0*/  @!P0 FMUL R8, R8, 16777216 ;  /* 0x4b80000008088820 */ /* 0x000fc80000400000 */
[----:B------:R-:W1:Y:S02]  /*4bd0*/  MUFU.LG2 R0, R8 ;  /* 0x0000000800007308 */ /* 0x000e640000000c00 */
[----:B-1----:R-:W-:-:S04]  /*4be0*/  @!P0 FADD R0, R0, -24 ;  /* 0xc1c0000000008421 */ /* 0x002fc80000000000 */
[----:B------:R-:W-:-:S04]  /*4bf0*/  FMUL R0, R0, 0.69314718246459960938 ;  /* 0x3f31721800007820 */ /* 0x000fc80000400000 */
[----:B------:R-:W-:-:S07]  /*4c00*/  FFMA R9, R5, UR4, R0 ;  /* 0x0000000405097c23 */ /* 0x000fce0008000000 */
.L_x_47:
[----:B------:R-:W-:Y:S05]  /*4c10*/  BSYNC B0 ;  /* 0x0000000000007941 */ /* 0x000fea0003800000 */
.L_x_46:
[----:B------:R-:W-:Y:S01]  /*4c20*/  SHF.L.U32 R0, R108, 0x1f, RZ ;  /* 0x0000001f6c007819 */ /* 0x000fe200000006ff */
[----:B------:R-:W-:Y:S01]  /*4c30*/  UISETP.NE.AND UP0, UPT, UR57, 0x1, UPT ;  /* 0x000000013900788c */ /* 0x000fe2000bf05270 */
[----:B------:R-:W-:Y:S01]  /*4c40*/  LOP3.LUT P1, RZ, R2, 0x3, RZ, 0xc0, !PT ;  /* 0x0000000302ff7812 */ /* 0x000fe2000782c0ff */
[----:B------:R-:W-:Y:S01]  /*4c50*/  UISETP.NE.AND UP1, UPT, UR57, 0x2, UPT ;  /* 0x000000023900788c */ /* 0x000fe2000bf25270 */
[----:B------:R-:W1:Y:S01]  /*4c60*/  SYNCS.PHASECHK.TRANS64.TRYWAIT P0, [UR51+0x8], R0 ;  /* 0x00000800ff0075a7 */ /* 0x000e620008000173 */
[----:B------:R-:W-:Y:S01]  /*4c70*/  ULDC UR4, c[0x0][0x608] ;  /* 0x0001820000047ab9 */ /* 0x000fe20000000800 */
[----:B------:R-:W-:Y:S01]  /*4c80*/  USHF.L.U32 UR42, UR42, 0x6, URZ ;  /* 0x000000062a2a7899 */ /* 0x000fe2000800063f */
[----:B------:R-:W-:-:S05]  /*4c90*/  FMUL R10, R10, UR4 ;  /* 0x000000040a0a7c20 */ /* 0x000fca0008400000 */
[----:B------:R-:W-:Y:S02]  /*4ca0*/  @!UP0 ULOP3.LUT UP2, URZ, UR37, 0x2, URZ, 0xc0, !UPT ;  /* 0x00000002253f8892 */ /* 0x000fe4000f84c03f */
[----:B------:R-:W-:Y:S02]  /*4cb0*/  @!UP0 ULOP3.LUT UR37, UR37, 0x1, URZ, 0xc0, !UPT ;  /* 0x0000000125258892 */ /* 0x000fe4000f8ec03f */
[----:B------:R-:W-:Y:S02]  /*4cc0*/  @!UP0 USEL UR5, URZ, 0x1, UP2 ;  /* 0x000000013f058887 */ /* 0x000fe40009000000 */
[----:B------:R-:W-:Y:S02]  /*4cd0*/  @!UP1 UIADD3 UR6, UR37, 0x1, URZ ;  /* 0x0000000125069890 */ /* 0x000fe4000fffe03f */
[----:B------:R-:W-:Y:S02]  /*4ce0*/  @!UP0 ULOP3.LUT UR36, UR36, UR5, URZ, 0x3c, !UPT ;  /* 0x0000000524248292 */ /* 0x000fe4000f8e3c3f */
[----:B------:R-:W-:-:S02]  /*4cf0*/  @!UP1 UISETP.GT.U32.AND UP2, UPT, UR6, 0x1, UPT ;  /* 0x000000010600988c */ /* 0x000fc4000bf44070 */
[----:B------:R-:W-:Y:S02]  /*4d00*/  @!UP1 ULOP3.LUT UR37, UR37, 0x1, URZ, 0xc, !UPT ;  /* 0x0000000125259892 */ /* 0x000fe4000f8e0c3f */
[----:B------:R-:W-:-:S04]  /*4d10*/  @!UP1 USEL UR5, URZ, 0x1, !UP2 ;  /* 0x000000013f059887 */ /* 0x000fc8000d000000 */
[----:B------:R-:W-:Y:S01]  /*4d20*/  @!UP1 ULOP3.LUT UR36, UR36, UR5, URZ, 0x3c, !UPT ;  /* 0x0000000524249292 */ /* 0x000fe2000f8e3c3f */
[----:B-1----:R-:W-:Y:S11]  /*4d30*/  @!P0 BRA `(.L_x_51) ;  /* 0x0000002c00748947 */ /* 0x002ff60003800000 */
.L_x_117:
[----:B------:R-:W-:Y:S04]  /*4d40*/  BSSY B0, `(.L_x_52) ;  /* 0x0000012000007945 */ /* 0x000fe80003800000 */
[----:B------:R-:W-:Y:S05]  /*4d50*/  @P1 BRA `(.L_x_53) ;  /* 0x0000000000401947 */ /* 0x000fea0003800000 */
[----:B------:R-:W-:Y:S01]  /*4d60*/  ULDC.64 UR4, c[0x0][0x688] ;  /* 0x0001a20000047ab9 */ /* 0x000fe20000000a00 */
[----:B------:R-:W-:Y:S01]  /*4d70*/  VIADD R5, R16, UR42 ;  /* 0x0000002a10057c36 */ /* 0x000fe20008000000 */
[----:B------:R-:W-:-:S04]  /*4d80*/  UIMAD UR4, UR43, UR4, UR42 ;  /* 0x000000042b0472a4 */ /* 0x000fc8000f8e022a */
[----:B------:R-:W-:Y:S01]  /*4d90*/  UIMAD UR4, UR44, UR5, UR4 ;  /* 0x000000052c0472a4 */ /* 0x000fe2000f8e0204 */
[C---:B------:R-:W-:Y:S02]  /*4da0*/  IADD3 R4, R5.reuse, 0x8, RZ ;  /* 0x0000000805047810 */ /* 0x040fe40007ffe0ff */
[----:B------:R-:W-:Y:S02]  /*4db0*/  ULDC UR5, c[0x0][0x288] ;  /* 0x0000a20000057ab9 */ /* 0x000fe40000000800 */
[----:B------:R-:W-:Y:S01]  /*4dc0*/  ISETP.GE.U32.AND P0, PT, R5, UR5, PT ;  /* 0x0000000505007c0c */ /* 0x000fe2000bf06070 */
[----:B-1----:R-:W-:Y:S01]  /*4dd0*/  IMAD.U32 R3, RZ, RZ, UR4 ;  /* 0x00000004ff037e24 */ /* 0x002fe2000f8e00ff */
[----:B------:R-:W-:Y:S02]  /*4de0*/  IADD3 R0, P2, R16, UR4, RZ ;  /* 0x0000000410007c10 */ /* 0x000fe4000ff5e0ff */
[----:B------:R-:W-:Y:S01]  /*4df0*/  ISETP.GE.U32.AND P1, PT, R4, UR5, PT ;  /* 0x0000000504007c0c */ /* 0x000fe2000bf26070 */
[----:B------:R-:W-:Y:S01]  /*4e00*/  ULDC.64 UR4, c[0x0][0x680] ;  /* 0x0001a00000047ab9 */ /* 0x000fe20000000a00 */
[----:B------:R-:W-:-:S02]  /*4e10*/  LEA.HI.X.SX32 R3, R3, RZ, 0x1, P2 ;  /* 0x000000ff03037211 */ /* 0x000fc400010f0eff */
[----:B------:R-:W-:-:S04]  /*4e20*/  LEA R4, P2, R0, UR4, 0x2 ;  /* 0x0000000400047c11 */ /* 0x000fc8000f8410ff */
[----:B------:R-:W-:-:S05]  /*4e30*/  LEA.HI.X R5, R0, UR5, R3, 0x2, P2 ;  /* 0x0000000500057c11 */ /* 0x000fca00090f1403 */
[----:B------:R2:W-:Y:S04]  /*4e40*/  @!P0 STG.E desc[UR60][R4.64], R11 ;  /* 0x0000000b04008986 */ /* 0x0005e8000c10193c */
[----:B------:R2:W-:Y:S02]  /*4e50*/  @!P1 STG.E desc[UR60][R4.64+0x20], R9 ;  /* 0x0000200904009986 */ /* 0x0005e4000c10193c */
.L_x_53:
[----:B------:R-:W-:Y:S05]  /*4e60*/  BSYNC B0 ;  /* 0x0000000000007941 */ /* 0x000fea0003800000 */
.L_x_52:
[----:B------:R-:W-:Y:S01]  /*4e70*/  ULDC.64 UR4, c[0x0][0x730] ;  /* 0x0001cc0000047ab9 */ /* 0x000fe20000000a00 */
[-C--:B------:R-:W-:Y:S01]  /*4e80*/  FMUL R26, R26, R10.reuse ;  /* 0x0000000a1a1a7220 */ /* 0x080fe20000400000 */
[----:B------:R-:W-:Y:S01]  /*4e90*/  ISETP.NE.U32.AND P0, PT, RZ, UR4, PT ;  /* 0x00000004ff007c0c */ /* 0x000fe2000bf05070 */
[-C--:B------:R-:W-:Y:S01]  /*4ea0*/  FMUL R27, R27, R10.reuse ;  /* 0x0000000a1b1b7220 */ /* 0x080fe20000400000 */
[-C--:B------:R-:W-:Y:S01]  /*4eb0*/  FMUL R30, R30, R10.reuse ;  /* 0x0000000a1e1e7220 */ /* 0x080fe20000400000 */
[-C--:B------:R-:W-:Y:S01]  /*4ec0*/  FMUL R31, R31, R10.reuse ;  /* 0x0000000a1f1f7220 */ /* 0x080fe20000400000 */
[----:B------:R-:W-:Y:S01]  /*4ed0*/  ISETP.NE.AND.EX P0, PT, RZ, UR5, PT, P0 ;  /* 0x00000005ff007c0c */ /* 0x000fe2000bf05300 */
        /* <DEDUP_REMOVED lines=20> */
[----:B------:R-:W-:Y:S06]  /*5020*/  @P0 BRA `(.L_x_54) ;  /* 0x0000000000240947 */ /* 0x000fec0003800000 */
[----:B------:R-:W-:Y:S02]  /*5030*/  ULDC.64 UR4, c[0x0][0x728] ;  /* 0x0001ca0000047ab9 */ /* 0x000fe40000000a00 */
[----:B------:R-:W-:-:S04]  /*5040*/  ISETP.NE.U32.AND P0, PT, RZ, UR4, PT ;  /* 0x00000004ff007c0c */ /* 0x000fc8000bf05070 */
[----:B------:R-:W-:-:S13]  /*5050*/  ISETP.NE.AND.EX P0, PT, RZ, UR5, PT, P0 ;  /* 0x00000005ff007c0c */ /* 0x000fda000bf05300 */
[----:B------:R-:W-:Y:S05]  /*5060*/  @!P0 BRA `(.L_x_55) ;  /* 0x00000000000c8947 */ /* 0x000fea0003800000 */
[----:B--2---:R-:W2:Y:S02]  /*5070*/  LDC.64 R4, c[0x0][0x728] ;  /* 0x0001ca00ff047b82 */ /* 0x004ea40000000a00 */
[----:B--2---:R3:W5:Y:S01]  /*5080*/  LDG.E R105, desc[UR60][R4.64] ;  /* 0x0000003c04697981 */ /* 0x004762000c1e1900 */
[----:B------:R-:W-:Y:S05]  /*5090*/  BRA `(.L_x_54) ;  /* 0x0000000000087947 */ /* 0x000fea0003800000 */
.L_x_55:
[----:B------:R-:W-:Y:S02]  /*50a0*/  ULDC UR4, c[0x0][0x720] ;  /* 0x0001c80000047ab9 */ /* 0x000fe40000000800 */
[----:B------:R-:W-:-:S07]  /*50b0*/  MOV R105, UR4 ;  /* 0x0000000400697c02 */ /* 0x000fce0008000f00 */
.L_x_54:
[----:B-1----:R-:W-:-:S04]  /*50c0*/  MOV R0, RZ ;  /* 0x000000ff00007202 */ /* 0x002fc80000000f00 */
[----:B------:R-:W-:-:S13]  /*50d0*/  LOP3.LUT P0, RZ, R0, 0x1bf, RZ, 0xc0, !PT ;  /* 0x000001bf00ff7812 */ /* 0x000fda000780c0ff */
[----:B------:R-:W-:Y:S05]  /*50e0*/  @!P0 BRA `(.L_x_56) ;  /* 0x0000000000408947 */ /* 0x000fea0003800000 */
[----:B------:R-:W-:Y:S01]  /*50f0*/  MOV R0, 0x0 ;  /* 0x0000000000007802 */ /* 0x000fe20000000f00 */
[----:B------:R-:W-:Y:S01]  /*5100*/  ULDC.64 UR4, c[0x4][0x70] ;  /* 0x01001c0000047ab9 */ /* 0x000fe20000000a00 */
[----:B------:R-:W-:Y:S01]  /*5110*/  ULDC.64 UR6, c[0x4][0x8] ;  /* 0x0100020000067ab9 */ /* 0x000fe20000000a00 */
[----:B--23--:R-:W-:Y:S01]  /*5120*/  IMAD.U32 R4, RZ, RZ, UR4 ;  /* 0x00000004ff047e24 */ /* 0x00cfe2000f8e00ff */
[----:B------:R1:W2:Y:S01]  /*5130*/  LDC.64 R14, c[0x4][R0] ;  /* 0x01000000000e7b82 */ /* 0x0002a20000000a00 */
[----:B------:R-:W-:Y:S01]  /*5140*/  MOV R5, UR5 ;  /* 0x0000000500057c02 */ /* 0x000fe20008000f00 */
[----:B------:R-:W-:Y:S01]  /*5150*/  ULDC.64 UR4, c[0x4][0x78] ;  /* 0x01001e0000047ab9 */ /* 0x000fe20000000a00 */
[----:B------:R-:W-:Y:S01]  /*5160*/  IMAD.U32 R10, RZ, RZ, UR6 ;  /* 0x00000006ff0a7e24 */ /* 0x000fe2000f8e00ff */
[----:B------:R-:W-:Y:S01]  /*5170*/  MOV R7, UR5 ;  /* 0x0000000500077c02 */ /* 0x000fe20008000f00 */
[----:B------:R-:W-:Y:S01]  /*5180*/  IMAD.U32 R6, RZ, RZ, UR4 ;  /* 0x00000004ff067e24 */ /* 0x000fe2000f8e00ff */
[----:B------:R-:W-:Y:S01]  /*5190*/  MOV R11, UR7 ;  /* 0x00000007000b7c02 */ /* 0x000fe20008000f00 */
[----:B------:R-:W-:Y:S01]  /*51a0*/  IMAD.MOV.U32 R8, RZ, RZ, 0x70 ;  /* 0x00000070ff087424 */ /* 0x000fe200078e00ff */
[----:B------:R-:W-:Y:S01]  /*51b0*/  MOV R12, 0x1 ;  /* 0x00000001000c7802 */ /* 0x000fe20000000f00 */
[----:B-1----:R-:W-:-:S07]  /*51c0*/  IMAD.MOV.U32 R13, RZ, RZ, RZ ;  /* 0x000000ffff0d7224 */ /* 0x002fce00078e00ff */
[----:B------:R-:W-:-:S07]  /*51d0*/  LEPC R20, `(.L_x_56) ;  /* 0x000000001014794e */ /* 0x000fce0000000000 */
[----:B--2--5:R-:W-:Y:S05]  /*51e0*/  CALL.ABS.NOINC R14 ;  /* 0x000000000e007343 */ /* 0x024fea0003c00000 */
.L_x_56:
[----:B------:R-:W-:Y:S01]  /*51f0*/  LOP3.LUT P0, RZ, R18, 0x1b0, RZ, 0xc0, !PT ;  /* 0x000001b012ff7812 */ /* 0x000fe2000780c0ff */
[----:B------:R-:W-:-:S12]  /*5200*/  BSSY B6, `(.L_x_57) ;  /* 0x0000012000067945 */ /* 0x000fd80003800000 */
[----:B------:R-:W-:Y:S05]  /*5210*/  @!P0 BRA `(.L_x_58) ;  /* 0x0000000000408947 */ /* 0x000fea0003800000 */
[----:B------:R-:W-:Y:S01]  /*5220*/  MOV R0, 0x0 ;  /* 0x0000000000007802 */ /* 0x000fe20000000f00 */
[----:B------:R-:W-:Y:S01]  /*5230*/  ULDC.64 UR4, c[0x4][0x70] ;  /* 0x01001c0000047ab9 */ /* 0x000fe20000000a00 */
[----:B------:R-:W-:Y:S01]  /*5240*/  ULDC.64 UR6, c[0x4][0x78] ;  /* 0x01001e0000067ab9 */ /* 0x000fe20000000a00 */
[----:B--23--:R-:W-:Y:S01]  /*5250*/  MOV R4, UR4 ;  /* 0x0000000400047c02 */ /* 0x00cfe20008000f00 */
[----:B------:R1:W2:Y:S01]  /*5260*/  LDC.64 R14, c[0x4][R0] ;  /* 0x01000000000e7b82 */ /* 0x0002a20000000a00 */
[----:B------:R-:W-:Y:S01]  /*5270*/  IMAD.U32 R5, RZ, RZ, UR5 ;  /* 0x00000005ff057e24 */ /* 0x000fe2000f8e00ff */
[----:B------:R-:W-:Y:S01]  /*5280*/  ULDC.64 UR4, c[0x4][0x10] ;  /* 0x0100040000047ab9 */ /* 0x000fe20000000a00 */
[----:B------:R-:W-:Y:S01]  /*5290*/  MOV R6, UR6 ;  /* 0x0000000600067c02 */ /* 0x000fe20008000f00 */
[----:B------:R-:W-:Y:S01]  /*52a0*/  IMAD.U32 R7, RZ, RZ, UR7 ;  /* 0x00000007ff077e24 */ /* 0x000fe2000f8e00ff */
[----:B------:R-:W-:Y:S01]  /*52b0*/  MOV R10, UR4 ;  /* 0x00000004000a7c02 */ /* 0x000fe20008000f00 */
[----:B------:R-:W-:Y:S01]  /*52c0*/  IMAD.U32 R11, RZ, RZ, UR5 ;  /* 0x00000005ff0b7e24 */ /* 0x000fe2000f8e00ff */
[----:B------:R-:W-:Y:S01]  /*52d0*/  MOV R8, 0x70 ;  /* 0x0000007000087802 */ /* 0x000fe20000000f00 */
[----:B------:R-:W-:Y:S01]  /*52e0*/  IMAD.MOV.U32 R12, RZ, RZ, 0x1 ;  /* 0x00000001ff0c7424 */ /* 0x000fe200078e00ff */
[----:B-1----:R-:W-:-:S07]  /*52f0*/  MOV R13, RZ ;  /* 0x000000ff000d7202 */ /* 0x002fce0000000f00 */
[----:B------:R-:W-:-:S07]  /*5300*/  LEPC R20, `(.L_x_58) ;  /* 0x000000001014794e */ /* 0x000fce0000000000 */
[----:B--2--5:R-:W-:Y:S05]  /*5310*/  CALL.ABS.NOINC R14 ;  /* 0x000000000e007343 */ /* 0x024fea0003c00000 */
.L_x_58:
[----:B------:R-:W-:Y:S05]  /*5320*/  BSYNC B6 ;  /* 0x0000000000067941 */ /* 0x000fea0003800000 */
.L_x_57:
[----:B------:R-:W-:Y:S02]  /*5330*/  ULDC.64 UR4, c[0x0][0x730] ;  /* 0x0001cc0000047ab9 */ /* 0x000fe40000000a00 */
[----:B------:R-:W-:Y:S01]  /*5340*/  ISETP.NE.U32.AND P0, PT, RZ, UR4, PT ;  /* 0x00000004ff007c0c */ /* 0x000fe2000bf05070 */
[----:B------:R-:W-:-:S03]  /*5350*/  ULDC UR4, c[0x0][0x720] ;  /* 0x0001c80000047ab9 */ /* 0x000fc60000000800 */
[----:B------:R-:W-:-:S04]  /*5360*/  ISETP.NE.AND.EX P0, PT, RZ, UR5, PT, P0 ;  /* 0x00000005ff007c0c */ /* 0x000fc8000bf05300 */
[----:B-----5:R-:W-:Y:S02]  /*5370*/  FSEL R72, R105, UR4, !P0 ;  /* 0x0000000469487c08 */ /* 0x020fe4000c000000 */
[----:B------:R-:W-:-:S03]  /*5380*/  ISETP.GT.U32.AND P0, PT, R22, 0x3e, PT ;  /* 0x0000003e1600780c */ /* 0x000fc60003f04070 */
[-C--:B------:R-:W-:Y:S01]  /*5390*/  FMUL R6, R28, R72.reuse ;  /* 0x000000481c067220 */ /* 0x080fe20000400000 */
[-C--:B------:R-:W-:Y:S01]  /*53a0*/  FMUL R7, R29, R72.reuse ;  /* 0x000000481d077220 */ /* 0x080fe20000400000 */
[-C--:B------:R-:W-:Y:S01]  /*53b0*/  FMUL R8, R30, R72.reuse ;  /* 0x000000481e087220 */ /* 0x080fe20000400000 */
[-C--:B--2---:R-:W-:Y:S01]  /*53c0*/  FMUL R9, R31, R72.reuse ;  /* 0x000000481f097220 */ /* 0x084fe20000400000 */
[-C--:B------:R-:W-:Y:S01]  /*53d0*/  FMUL R10, R32, R72.reuse ;  /* 0x00000048200a7220 */ /* 0x080fe20000400000 */
[-C--:B------:R-:W-:Y:S01]  /*53e0*/  FMUL R11, R33, R72.reuse ;  /* 0x00000048210b7220 */ /* 0x080fe20000400000 */
[-C--:B---3--:R-:W-:Y:S01]  /*53f0*/  FMUL R4, R24, R72.reuse ;  /* 0x0000004818047220 */ /* 0x088fe20000400000 */
        /* <DEDUP_REMOVED lines=9> */
[----:B------:R-:W-:Y:S01]  /*5490*/  F2FP.F16.F32.PACK_AB R6, R7, R6 ;  /* 0x000000060706723e */ /* 0x000fe200000000ff */
[----:B------:R-:W-:Y:S01]  /*54a0*/  FMUL R24, R41, R72 ;  /* 0x0000004829187220 */ /* 0x000fe20000400000 */
[----:B------:R-:W-:Y:S01]  /*54b0*/  F2FP.F16.F32.PACK_AB R7, R9, R8 ;  /* 0x000000080907723e */ /* 0x000fe200000000ff */
        /* <DEDUP_REMOVED lines=36> */
[----:B------:R-:W-:Y:S01]  /*5700*/  F2FP.F16.F32.PACK_AB R11, R21, R20 ;  /* 0x00000014150b723e */ /* 0x000fe200000000ff */
[----:B------:R-:W-:Y:S06]  /*5710*/  @P0 BRA `(.L_x_59) ;  /* 0x0000000000040947 */ /* 0x000fec0003800000 */
[----:B------:R-:W-:-:S04]  /*5720*/  DEPBAR.LE SB0, 0x1 ;  /* 0x000080400000791a */ /* 0x000fc80000000000 */
.L_x_59:
[----:B------:R-:W-:Y:S05]  /*5730*/  WARPSYNC.ALL ;  /* 0x0000000000007948 */ /* 0x000fea0003800000 */
[----:B------:R-:W-:Y:S01]  /*5740*/  BAR.SYNC.DEFER_BLOCKING 0x1, 0x80 ;  /* 0x0042000000007b1d */ /* 0x000fe20000010000 */
[----:B------:R-:W-:Y:S02]  /*5750*/  F2FP.F16.F32.PACK_AB R24, R24, R25 ;  /* 0x000000191818723e */ /* 0x000fe400000000ff */
[----:B------:R-:W-:Y:S02]  /*5760*/  F2FP.F16.F32.PACK_AB R32, R32, R33 ;  /* 0x000000212020723e */ /* 0x000fe400000000ff */
[----:B------:R-:W-:Y:S01]  /*5770*/  F2FP.F16.F32.PACK_AB R25, R26, R27 ;  /* 0x0000001b1a19723e */ /* 0x000fe200000000ff */
[----:B------:R-:W-:Y:S01]  /*5780*/  BSSY B0, `(.L_x_60) ;  /* 0x000001b000007945 */ /* 0x000fe20003800000 */
[----:B------:R-:W-:-:S02]  /*5790*/  F2FP.F16.F32.PACK_AB R33, R34, R35 ;  /* 0x000000232221723e */ /* 0x000fc400000000ff */
[----:B------:R-:W-:Y:S02]  /*57a0*/  F2FP.F16.F32.PACK_AB R26, R28, R29 ;  /* 0x0000001d1c1a723e */ /* 0x000fe400000000ff */
[----:B------:R-:W-:Y:S02]  /*57b0*/  F2FP.F16.F32.PACK_AB R27, R30, R31 ;  /* 0x0000001f1e1b723e */ /* 0x000fe400000000ff */
[----:B------:R-:W-:Y:S02]  /*57c0*/  F2FP.F16.F32.PACK_AB R34, R36, R37 ;  /* 0x000000252422723e */ /* 0x000fe400000000ff */
[----:B------:R-:W-:Y:S01]  /*57d0*/  F2FP.F16.F32.PACK_AB R35, R38, R39 ;  /* 0x000000272623723e */ /* 0x000fe200000000ff */
[----:B------:R1:W-:Y:S04]  /*57e0*/  STSM.16.M88.4 [R19], R4 ;  /* 0x0000000413007844 */ /* 0x0003e80000000200 */
[----:B------:R1:W-:Y:S01]  /*57f0*/  STSM.16.M88.4 [R23], R8 ;  /* 0x0000000817007844 */ /* 0x0003e20000000200 */
[----:B------:R-:W-:Y:S01]  /*5800*/  @!PT LDS RZ, [RZ] ;  /* 0x00000000fffff984 */ /* 0x000fe20000000800 */
[----:B------:R-:W-:Y:S01]  /*5810*/  @!PT LDS RZ, [RZ] ;  /* 0x00000000fffff984 */ /* 0x000fe20000000800 */
[----:B------:R-:W-:Y:S01]  /*5820*/  @!PT LDS RZ, [RZ] ;  /* 0x00000000fffff984 */ /* 0x000fe20000000800 */
[----:B------:R-:W-:Y:S01]  /*5830*/  @!PT LDS RZ, [RZ] ;  /* 0x00000000fffff984 */ /* 0x000fe20000000800 */
[----:B------:R2:W-:Y:S06]  /*5840*/  MEMBAR.ALL.CTA ;  /* 0x0000000000007992 */ /* 0x0005ec0000008000 */
[----:B--2---:R-:W2:Y:S02]  /*5850*/  FENCE.VIEW.ASYNC.S ;  /* 0x00000000000073c6 */ /* 0x004ea40000000000 */
[----:B--2---:R-:W-:Y:S06]  /*5860*/  BAR.SYNC.DEFER_BLOCKING 0x1, 0x80 ;  /* 0x0042000000007b1d */ /* 0x004fec0000010000 */
[----:B------:R-:W-:Y:S05]  /*5870*/  @P0 BRA `(.L_x_61) ;  /* 0x00000000002c0947 */ /* 0x000fea0003800000 */
[----:B------:R-:W-:Y:S01]  /*5880*/  UIADD3 UR4, UR49, 0x12e00, URZ ;  /* 0x00012e0031047890 */ /* 0x000fe2000fffe03f */
[----:B------:R-:W-:Y:S01]  /*5890*/  IADD3 R0, P1, R106, 0x670, RZ ;  /* 0x000006706a007810 */ /* 0x000fe20007f3e0ff */
[----:B------:R-:W-:-:S03]  /*58a0*/  UMOV UR41, URZ ;  /* 0x0000003f00297c82 */ /* 0x000fc60008000000 */
[----:B------:R-:W-:Y:S01]  /*58b0*/  IADD3.X R3, RZ, R107, RZ, P1, !PT ;  /* 0x0000006bff037210 */ /* 0x000fe20000ffe4ff */
[----:B------:R-:W-:Y:S01]  /*58c0*/  IMAD.U32 R18, RZ, RZ, UR4 ;  /* 0x00000004ff127e24 */ /* 0x000fe2000f8e00ff */
[----:B------:R-:W-:Y:S02]  /*58d0*/  R2UR UR4, R0 ;  /* 0x00000000000472ca */ /* 0x000fe400000e0000 */
[----:B------:R-:W-:Y:S02]  /*58e0*/  R2UR UR5, R3 ;  /* 0x00000000030572ca */ /* 0x000fe400000e0000 */
[----:B------:R-:W-:-:S13]  /*58f0*/  R2UR UR40, R18 ;  /* 0x00000000122872ca */ /* 0x000fda00000e0000 */
[----:B------:R2:W-:Y:S01]  /*5900*/  UTMASTG.4D [UR40], [UR4] ;  /* 0x00000028040073b5 */ /* 0x0005e20008018000 */
[----:B------:R0:W-:Y:S01]  /*5910*/  UTMACMDFLUSH ;  /* 0x00000000000079b7 */ /* 0x0001e20000000000 */
[----:B--2---:R-:W-:-:S04]  /*5920*/  DEPBAR.LE SB0, 0x1 ;  /* 0x000080400000791a */ /* 0x004fc80000000000 */
.L_x_61:
[----:B------:R-:W-:Y:S05]  /*5930*/  BSYNC B0 ;  /* 0x0000000000007941 */ /* 0x000fea0003800000 */
.L_x_60:
[----:B------:R-:W-:Y:S01]  /*5940*/  BAR.SYNC.DEFER_BLOCKING 0x1, 0x80 ;  /* 0x0042000000007b1d */ /* 0x000fe20000010000 */
[----:B------:R-:W-:Y:S02]  /*5950*/  F2FP.F16.F32.PACK_AB R40, R40, R41 ;  /* 0x000000292828723e */ /* 0x000fe400000000ff */
[----:B------:R-:W-:Y:S02]  /*5960*/  F2FP.F16.F32.PACK_AB R48, R48, R49 ;  /* 0x000000313030723e */ /* 0x000fe400000000ff */
[----:B------:R-:W-:Y:S01]  /*5970*/  F2FP.F16.F32.PACK_AB R41, R42, R43 ;  /* 0x0000002b2a29723e */ /* 0x000fe200000000ff */
[----:B------:R-:W-:Y:S01]  /*5980*/  BSSY B0, `(.L_x_62) ;  /* 0x0000019000007945 */ /* 0x000fe20003800000 */
[----:B------:R-:W-:Y:S02]  /*5990*/  F2FP.F16.F32.PACK_AB R49, R50, R51 ;  /* 0x000000333231723e */ /* 0x000fe400000000ff */
[----:B------:R-:W-:Y:S02]  /*59a0*/  F2FP.F16.F32.PACK_AB R42, R44, R45 ;  /* 0x0000002d2c2a723e */ /* 0x000fe400000000ff */
[----:B------:R-:W-:-:S02]  /*59b0*/  F2FP.F16.F32.PACK_AB R43, R46, R47 ;  /* 0x0000002f2e2b723e */ /* 0x000fc400000000ff */
[----:B------:R-:W-:Y:S02]  /*59c0*/  F2FP.F16.F32.PACK_AB R50, R52, R53 ;  /* 0x000000353432723e */ /* 0x000fe400000000ff */
[----:B------:R-:W-:Y:S01]  /*59d0*/  F2FP.F16.F32.PACK_AB R51, R54, R55 ;  /* 0x000000373633723e */ /* 0x000fe200000000ff */
[----:B------:R2:W-:Y:S04]  /*59e0*/  STSM.16.M88.4 [R19+0x1000], R24 ;  /* 0x0010001813007844 */ /* 0x0005e80000000200 */
[----:B------:R2:W-:Y:S01]  /*59f0*/  STSM.16.M88.4 [R23+0x1000], R32 ;  /* 0x0010002017007844 */ /* 0x0005e20000000200 */
[----:B------:R-:W-:Y:S01]  /*5a00*/  @!PT LDS RZ, [RZ] ;  /* 0x00000000fffff984 */ /* 0x000fe20000000800 */
[----:B------:R-:W-:Y:S01]  /*5a10*/  @!PT LDS RZ, [RZ] ;  /* 0x00000000fffff984 */ /* 0x000fe20000000800 */
[----:B------:R-:W-:Y:S01]  /*5a20*/  @!PT LDS RZ, [RZ] ;  /* 0x00000000fffff984 */ /* 0x000fe20000000800 */
[----:B------:R-:W-:Y:S01]  /*5a30*/  @!PT LDS RZ, [RZ] ;  /* 0x00000000fffff984 */ /* 0x000fe20000000800 */
[----:B------:R3:W-:Y:S06]  /*5a40*/  MEMBAR.ALL.CTA ;  /* 0x0000000000007992 */ /* 0x0007ec0000008000 */
[----:B---3--:R-:W3:Y:S02]  /*5a50*/  FENCE.VIEW.ASYNC.S ;  /* 0x00000000000073c6 */ /* 0x008ee40000000000 */
[----:B---3--:R-:W-:Y:S06]  /*5a60*/  BAR.SYNC.DEFER_BLOCKING 0x1, 0x80 ;  /* 0x0042000000007b1d */ /* 0x008fec0000010000 */
[----:B------:R-:W-:Y:S05]  /*5a70*/  @P0 BRA `(.L_x_63) ;  /* 0x0000000000240947 */ /* 0x000fea0003800000 */
[----:B------:R-:W-:Y:S01]  /*5a80*/  IADD3 R0, P1, R106, 0x670, RZ ;  /* 0x000006706a007810 */ /* 0x000fe20007f3e0ff */
[----:B------:R-:W-:Y:S01]  /*5a90*/  UIADD3 UR40, UR49, 0x13e00, URZ ;  /* 0x00013e0031287890 */ /* 0x000fe2000fffe03f */
[----:B------:R-:W-:Y:S02]  /*5aa0*/  UMOV UR41, 0x20 ;  /* 0x0000002000297882 */ /* 0x000fe40000000000 */
[----:B------:R-:W-:Y:S01]  /*5ab0*/  R2UR UR4, R0 ;  /* 0x00000000000472ca */ /* 0x000fe200000e0000 */
[----:B------:R-:W-:-:S05]  /*5ac0*/  IMAD.X R3, RZ, RZ, R107, P1 ;  /* 0x000000ffff037224 */ /* 0x000fca00008e066b */
[----:B------:R-:W-:-:S13]  /*5ad0*/  R2UR UR5, R3 ;  /* 0x00000000030572ca */ /* 0x000fda00000e0000 */
[----:B------:R3:W-:Y:S01]  /*5ae0*/  UTMASTG.4D [UR40], [UR4] ;  /* 0x00000028040073b5 */ /* 0x0007e20008018000 */
[----:B------:R0:W-:Y:S01]  /*5af0*/  UTMACMDFLUSH ;  /* 0x00000000000079b7 */ /* 0x0001e20000000000 */
[----:B---3--:R-:W-:-:S04]  /*5b00*/  DEPBAR.LE SB0, 0x1 ;  /* 0x000080400000791a */ /* 0x008fc80000000000 */
.L_x_63:
[----:B------:R-:W-:Y:S05]  /*5b10*/  BSYNC B0 ;  /* 0x0000000000007941 */ /* 0x000fea0003800000 */
.L_x_62:
[----:B------:R-:W-:Y:S06]  /*5b20*/  BAR.SYNC.DEFER_BLOCKING 0x1, 0x80 ;  /* 0x0042000000007b1d */ /* 0x000fec0000010000 */
[----:B------:R-:W-:Y:S01]  /*5b30*/  BSSY B0, `(.L_x_64) ;  /* 0x0000015000007945 */ /* 0x000fe20003800000 */
[----:B------:R3:W-:Y:S04]  /*5b40*/  STSM.16.M88.4 [R19], R40 ;  /* 0x0000002813007844 */ /* 0x0007e80000000200 */
[----:B------:R3:W-:Y:S01]  /*5b50*/  STSM.16.M88.4 [R23], R48 ;  /* 0x0000003017007844 */ /* 0x0007e20000000200 */
[----:B------:R-:W-:Y:S01]  /*5b60*/  @!PT LDS RZ, [RZ] ;  /* 0x00000000fffff984 */ /* 0x000fe20000000800 */
[----:B------:R-:W-:Y:S01]  /*5b70*/  @!PT LDS RZ, [RZ] ;  /* 0x00000000fffff984 */ /* 0x000fe20000000800 */
[----:B------:R-:W-:Y:S01]  /*5b80*/  @!PT LDS RZ, [RZ] ;  /* 0x00000000fffff984 */ /* 0x000fe20000000800 */
[----:B------:R-:W-:Y:S01]  /*5b90*/  @!PT LDS RZ, [RZ] ;  /* 0x00000000fffff984 */ /* 0x000fe20000000800 */
[----:B------:R4:W-:Y:S06]  /*5ba0*/  MEMBAR.ALL.CTA ;  /* 0x0000000000007992 */ /* 0x0009ec0000008000 */
[----:B----4-:R-:W4:Y:S02]  /*5bb0*/  FENCE.VIEW.ASYNC.S ;  /* 0x00000000000073c6 */ /* 0x010f240000000000 */
[----:B----4-:R-:W-:Y:S06]  /*5bc0*/  BAR.SYNC.DEFER_BLOCKING 0x1, 0x80 ;  /* 0x0042000000007b1d */ /* 0x010fec0000010000 */
[----:B------:R-:W-:Y:S05]  /*5bd0*/  @P0 BRA `(.L_x_65) ;  /* 0x0000000000280947 */ /* 0x000fea0003800000 */
[----:B------:R-:W-:Y:S01]  /*5be0*/  UIADD3 UR4, UR49, 0x12e00, URZ ;  /* 0x00012e0031047890 */ /* 0x000fe2000fffe03f */
[----:B------:R-:W-:Y:S01]  /*5bf0*/  IADD3 R0, P0, R106, 0x670, RZ ;  /* 0x000006706a007810 */ /* 0x000fe20007f1e0ff */
[----:B------:R-:W-:-:S04]  /*5c00*/  UMOV UR41, 0x40 ;  /* 0x0000004000297882 */ /* 0x000fc80000000000 */
[----:B------:R-:W-:Y:S01]  /*5c10*/  IMAD.X R3, RZ, RZ, R107, P0 ;  /* 0x000000ffff037224 */ /* 0x000fe200000e066b */
[----:B------:R-:W-:Y:S02]  /*5c20*/  MOV R18, UR4 ;  /* 0x0000000400127c02 */ /* 0x000fe40008000f00 */
[----:B------:R-:W-:Y:S02]  /*5c30*/  R2UR UR4, R0 ;  /* 0x00000000000472ca */ /* 0x000fe400000e0000 */
[----:B------:R-:W-:Y:S02]  /*5c40*/  R2UR UR40, R18 ;  /* 0x00000000122872ca */ /* 0x000fe400000e0000 */
[----:B------:R-:W-:-:S13]  /*5c50*/  R2UR UR5, R3 ;  /* 0x00000000030572ca */ /* 0x000fda00000e0000 */
[----:B------:R4:W-:Y:S02]  /*5c60*/  UTMASTG.4D [UR40], [UR4] ;  /* 0x00000028040073b5 */ /* 0x0009e40008018000 */
[----:B----4-:R0:W-:Y:S02]  /*5c70*/  UTMACMDFLUSH ;  /* 0x00000000000079b7 */ /* 0x0101e40000000000 */
.L_x_65:
[----:B------:R-:W-:Y:S05]  /*5c80*/  BSYNC B0 ;  /* 0x0000000000007941 */ /* 0x000fea0003800000 */
.L_x_64:
[----:B------:R-:W-:Y:S01]  /*5c90*/  VIADD R17, R17, UR46 ;  /* 0x0000002e11117c36 */ /* 0x000fe20008000000 */
[----:B------:R-:W-:Y:S01]  /*5ca0*/  ULDC UR4, c[0x0][0xa00] ;  /* 0x0002800000047ab9 */ /* 0x000fe20000000800 */
[----:B------:R-:W-:Y:S01]  /*5cb0*/  MOV R0, UR48 ;  /* 0x0000003000007c02 */ /* 0x000fe20008000f00 */
[----:B------:R-:W-:-:S04]  /*5cc0*/  DEPBAR.LE SB0, 0x0 ;  /* 0x000080000000791a */ /* 0x000fc80000000000 */
[----:B------:R-:W-:Y:S01]  /*5cd0*/  ISETP.GE.AND P0, PT, R17, UR4, PT ;  /* 0x0000000411007c0c */ /* 0x000fe2000bf06270 */
[----:B------:R4:W-:Y:S01]  /*5ce0*/  SYNCS.ARRIVE.TRANS64.A1T0 RZ, [R0+UR52], RZ ;  /* 0x000000ff00ff79a7 */ /* 0x0009e20008100034 */
[----:B------:R-:W-:-:S11]  /*5cf0*/  LOP3.LUT R108, R108, 0x1, RZ, 0x3c, !PT ;  /* 0x000000016c6c7812 */ /* 0x000fd600078e3cff */
[----:B----4-:R-:W-:Y:S05]  /*5d00*/  @!P0 BRA `(.L_x_66) ;  /* 0xffffffb000708947 */ /* 0x010fea000383ffff */
[----:B------:R-:W-:Y:S05]  /*5d10*/  EXIT ;  /* 0x000000000000794d */ /* 0x000fea0003800000 */
.L_x_6:
[----:B------:R-:W-:-:S08]  /*5d20*/  NOP ;  /* 0x0000000000007918 */ /* 0x000fd00000000000 */
[----:B------:R-:W2:-:S00]  /*5d30*/  USETMAXREG.DEALLOC.CTAPOOL 0x18 ;  /* 0x00000018000079c8 */ /* 0x000e8000080e0500 */
[----:B------:R-:W-:-:S13]  /*5d40*/  PLOP3.LUT P3, PT, PT, PT, UP0, 0x80, 0x0 ;  /* 0x000000000000781c */ /* 0x000fda0003f6f008 */
[----:B--2---:R-:W-:Y:S05]  /*5d50*/  @!P3 BRA `(.L_x_67) ;  /* 0x00000008008cb947 */ /* 0x004fea0003800000 */
[----:B------:R-:W-:-:S13]  /*5d60*/  PLOP3.LUT P2, PT, PT, PT, UP1, 0x80, 0x0 ;  /* 0x000000000000781c */ /* 0x000fda0003f4f018 */
[----:B-1----:R-:W-:Y:S05]  /*5d70*/  @P2 EXIT ;  /* 0x000000000000294d */ /* 0x002fea0003800000 */
[----:B------:R-:W-:Y:S02]  /*5d80*/  ULDC UR4, c[0x0][0xa00] ;  /* 0x0002800000047ab9 */ /* 0x000fe40000000800 */
[----:B------:R-:W-:-:S13]  /*5d90*/  ISETP.GE.AND P2, PT, R17, UR4, PT ;  /* 0x0000000411007c0c */ /* 0x000fda000bf46270 */
[----:B------:R-:W-:Y:S05]  /*5da0*/  @P2 EXIT ;  /* 0x000000000000294d */ /* 0x000fea0003800000 */
[----:B------:R-:W-:Y:S01]  /*5db0*/  LOP3.LUT P2, RZ, R2, 0x1f, RZ, 0xc0, !PT ;  /* 0x0000001f02ff7812 */ /* 0x000fe2000784c0ff */
[----:B------:R-:W-:Y:S01]  /*5dc0*/  BSSY B0, `(.L_x_68) ;  /* 0x000009b000007945 */ /* 0x000fe20003800000 */
[----:B------:R-:W-:Y:S01]  /*5dd0*/  MOV R4, 0x1 ;  /* 0x0000000100047802 */ /* 0x000fe20000000f00 */
[----:B------:R-:W-:Y:S01]  /*5de0*/  IMAD.MOV.U32 R0, RZ, RZ, RZ ;  /* 0x000000ffff007224 */ /* 0x000fe200078e00ff */
[----:B------:R-:W-:Y:S01]  /*5df0*/  PLOP3.LUT P0, PT, P2, P0, PT, 0x2a, 0x0 ;  /* 0x000000000000781c */ /* 0x000fe20001700572 */
[----:B------:R-:W-:Y:S01]  /*5e00*/  ULOP3.LUT UR17, UR55, 0x2, URZ, 0xfc, !UPT ;  /* 0x0000000237117892 */ /* 0x000fe2000f8efc3f */
[----:B------:R-:W-:Y:S01]  /*5e10*/  MOV R5, 0x1 ;  /* 0x0000000100057802 */ /* 0x000fe20000000f00 */
[----:B------:R-:W-:Y:S01]  /*5e20*/  ULDC UR20, c[0x0][0xc] ;  /* 0x0000030000147ab9 */ /* 0x000fe20000000800 */
[----:B------:R-:W-:Y:S01]  /*5e30*/  ULDC.64 UR18, c[0x0][0x198] ;  /* 0x0000660000127ab9 */ /* 0x000fe20000000a00 */
[----:B------:R-:W-:-:S08]  /*5e40*/  ULDC UR21, c[0x0][0xa00] ;  /* 0x0002800000157ab9 */ /* 0x000fd00000000800 */
.L_x_83:
[----:B------:R-:W1:Y:S01]  /*5e50*/  LDC R6, c[0x0][0xa04] ;  /* 0x00028100ff067b82 */ /* 0x000e620000000800 */
[----:B------:R-:W-:Y:S01]  /*5e60*/  IMAD.MOV.U32 R7, RZ, RZ, R17 ;  /* 0x000000ffff077224 */ /* 0x000fe200078e0011 */
[----:B------:R-:W-:-:S06]  /*5e70*/  UMOV UR4, 0xffffffff ;  /* 0xffffffff00047882 */ /* 0x000fcc0000000000 */
[----:B------:R-:W2:Y:S08]  /*5e80*/  LDC R10, c[0x0][0xa10] ;  /* 0x00028400ff0a7b82 */ /* 0x000eb00000000800 */
[----:B------:R-:W3:Y:S01]  /*5e90*/  LDC R13, c[0x0][0xa1c] ;  /* 0x00028700ff0d7b82 */ /* 0x000ee20000000800 */
[----:B-1----:R-:W-:Y:S02]  /*5ea0*/  ISETP.NE.AND P2, PT, R6, 0x1, PT ;  /* 0x000000010600780c */ /* 0x002fe40003f45270 */
[----:B--2---:R-:W-:-:S11]  /*5eb0*/  ISETP.NE.AND P3, PT, R10, 0x1, PT ;  /* 0x000000010a00780c */ /* 0x004fd60003f65270 */
[----:B------:R-:W1:Y:S01]  /*5ec0*/  @P2 LDC.64 R8, c[0x0][0xa08] ;  /* 0x00028200ff082b82 */ /* 0x000e620000000a00 */
[----:B---3--:R-:W-:-:S07]  /*5ed0*/  ISETP.NE.AND P4, PT, R13, 0x1, PT ;  /* 0x000000010d00780c */ /* 0x008fce0003f85270 */
[----:B------:R-:W2:Y:S08]  /*5ee0*/  @P3 LDC R12, c[0x0][0xa14] ;  /* 0x00028500ff0c3b82 */ /* 0x000eb00000000800 */
[----:B------:R-:W3:Y:S08]  /*5ef0*/  @P3 LDC R11, c[0x0][0xa18] ;  /* 0x00028600ff0b3b82 */ /* 0x000ef00000000800 */
[----:B------:R-:W4:Y:S01]  /*5f00*/  @P4 LDC.64 R2, c[0x0][0xa20] ;  /* 0x00028800ff024b82 */ /* 0x000f220000000a00 */
[----:B-1----:R-:W-:-:S05]  /*5f10*/  @P2 IMAD.HI.U32 R8, R17, R8, RZ ;  /* 0x0000000811082227 */ /* 0x002fca00078e00ff */
[----:B------:R-:W-:-:S04]  /*5f20*/  @P2 SHF.R.U32.HI R7, RZ, R9, R8 ;  /* 0x00000009ff072219 */ /* 0x000fc80000011608 */
[----:B------:R-:W-:Y:S01]  /*5f30*/  MOV R9, R7 ;  /* 0x0000000700097202 */ /* 0x000fe20000000f00 */
[----:B--2---:R-:W-:-:S05]  /*5f40*/  @P3 IMAD.HI.U32 R8, R7, R12, RZ ;  /* 0x0000000c07083227 */ /* 0x004fca00078e00ff */
[----:B---3--:R-:W-:-:S05]  /*5f50*/  @P3 SHF.R.U32.HI R9, RZ, R11, R8 ;  /* 0x0000000bff093219 */ /* 0x008fca0000011608 */
[----:B----4-:R-:W-:-:S04]  /*5f60*/  @P4 IMAD.HI.U32 R8, R9, R2, RZ ;  /* 0x0000000209084227 */ /* 0x010fc800078e00ff */
[--C-:B------:R-:W-:Y:S01]  /*5f70*/  IMAD.MOV.U32 R2, RZ, RZ, R9.reuse ;  /* 0x000000ffff027224 */ /* 0x100fe200078e0009 */
[----:B------:R-:W-:Y:S01]  /*5f80*/  @P4 SHF.R.U32.HI R2, RZ, R3, R8 ;  /* 0x00000003ff024219 */ /* 0x000fe20000011608 */
[----:B------:R-:W-:-:S03]  /*5f90*/  IMAD.MOV R3, RZ, RZ, -R9 ;  /* 0x000000ffff037224 */ /* 0x000fc600078e0a09 */
[----:B------:R-:W-:Y:S01]  /*5fa0*/  IADD3 R2, -R2, RZ, RZ ;  /* 0x000000ff02027210 */ /* 0x000fe20007ffe1ff */
[----:B------:R-:W-:-:S04]  /*5fb0*/  IMAD R10, R10, R3, R7 ;  /* 0x000000030a0a7224 */ /* 0x000fc800078e0207 */
[----:B------:R-:W-:Y:S01]  /*5fc0*/  IMAD R2, R13, R2, R9 ;  /* 0x000000020d027224 */ /* 0x000fe200078e0209 */
[----:B------:R-:W-:Y:S06]  /*5fd0*/  BRA.DIV UR4, `(.L_x_69) ;  /* 0x0000001a04e47947 */ /* 0x000fec000b800000 */
[----:B------:R-:W-:-:S13]  /*5fe0*/  ELECT P6, URZ, PT ;  /* 0x00000000003f782f */ /* 0x000fda00038c0000 */
.L_x_120:
[----:B------:R-:W-:Y:S01]  /*5ff0*/  IADD3 R3, -R7, RZ, RZ ;  /* 0x000000ff07037210 */ /* 0x000fe20007ffe1ff */
[----:B------:R-:W-:Y:S04]  /*6000*/  BSSY B1, `(.L_x_70) ;  /* 0x0000034000017945 */ /* 0x000fe80003800000 */
[----:B------:R-:W-:Y:S01]  /*6010*/  IMAD R3, R6, R3, R17 ;  /* 0x0000000306037224 */ /* 0x000fe200078e0211 */
[----:B------:R-:W-:-:S03]  /*6020*/  MOV R6, RZ ;  /* 0x000000ff00067202 */ /* 0x000fc60000000f00 */
[----:B------:R-:W-:Y:S01]  /*6030*/  IMAD.SHL.U32 R3, R3, 0x80, RZ ;  /* 0x0000008003037824 */ /* 0x000fe200078e00ff */
[----:B------:R-:W-:Y:S06]  /*6040*/  @!P6 BRA `(.L_x_71) ;  /* 0x0000000000bce947 */ /* 0x000fec0003800000 */
[----:B------:R-:W1:Y:S01]  /*6050*/  S2R R7, SR_CgaCtaId ;  /* 0x0000000000077919 */ /* 0x000e620000008800 */
[----:B------:R-:W-:-:S04]  /*6060*/  MOV R6, 0x400 ;  /* 0x0000040000067802 */ /* 0x000fc80000000f00 */
[----:B-1----:R-:W-:Y:S02]  /*6070*/  LEA R9, R7, R6, 0x18 ;  /* 0x0000000607097211 */ /* 0x002fe400078ec0ff */
[----:B------:R-:W-:-:S03]  /*6080*/  SHF.L.U32 R6, R5, 0x1f, RZ ;  /* 0x0000001f05067819 */ /* 0x000fc600000006ff */
[----:B------:R-:W-:-:S04]  /*6090*/  IMAD R7, R0, 0x8, R9 ;  /* 0x0000000800077824 */ /* 0x000fc800078e0209 */
[----:B------:R-:W1:Y:S02]  /*60a0*/  SYNCS.PHASECHK.TRANS64.TRYWAIT P2, [R7+URZ+0x19460], R6 ;  /* 0x01946006070075a7 */ /* 0x000e64000804017f */
[----:B-1----:R-:W-:Y:S05]  /*60b0*/  @!P2 BRA `(.L_x_72) ;  /* 0x0000001800cca947 */ /* 0x002fea0003800000 */
.L_x_121:
[----:B------:R-:W-:Y:S01]  /*60c0*/  UPRMT UR4, UR17, 0x9910, URZ ;  /* 0x0000991011047896 */ /* 0x000fe2000800003f */
[----:B-1----:R-:W-:-:S03]  /*60d0*/  @P1 MOV R6, 0x3000 ;  /* 0x0000300000061802 */ /* 0x002fc60000000f00 */
[----:B------:R-:W-:Y:S01]  /*60e0*/  UISETP.NE.AND UP0, UPT, UR4, 0x2, UPT ;  /* 0x000000020400788c */ /* 0x000fe2000bf05270 */
[----:B------:R1:W-:Y:S05]  /*60f0*/  @P1 SYNCS.ARRIVE.TRANS64 RZ, [R7+URZ+0x19450], R6 ;  /* 0x0194500607ff19a7 */ /* 0x0003ea000800003f */
[----:B------:R-:W-:-:S13]  /*6100*/  PLOP3.LUT P2, PT, PT, PT, UP0, 0x80, 0x0 ;  /* 0x000000000000781c */ /* 0x000fda0003f4f008 */
[----:B-1----:R-:W-:Y:S05]  /*6110*/  @P2 BRA `(.L_x_73) ;  /* 0x0000000000042947 */ /* 0x002fea0003800000 */
[----:B------:R-:W-:Y:S01]  /*6120*/  BPT.TRAP 0x1 ;  /* 0x000000040000795c */ /* 0x000fe20000300000 */
.L_x_73:
[----:B------:R-:W-:Y:S05]  /*6130*/  @P0 BRA `(.L_x_74) ;  /* 0x0000000000040947 */ /* 0x000fea0003800000 */
[----:B------:R-:W-:Y:S01]  /*6140*/  BPT.TRAP 0x1 ;  /* 0x000000040000795c */ /* 0x000fe20000300000 */
.L_x_74:
[----:B------:R-:W-:Y:S01]  /*6150*/  R2UR UR5, R9 ;  /* 0x00000000090572ca */ /* 0x000fe200000e0000 */
[----:B------:R-:W-:Y:S01]  /*6160*/  UIADD3 UR4, UP0, UR18, 0xf0, URZ ;  /* 0x000000f012047890 */ /* 0x000fe2000ff1e03f */
[----:B------:R-:W-:Y:S01]  /*6170*/  R2UR UR8, R0 ;  /* 0x00000000000872ca */ /* 0x000fe200000e0000 */
[----:B------:R-:W-:Y:S01]  /*6180*/  UMOV UR10, URZ ;  /* 0x0000003f000a7c82 */ /* 0x000fe20008000000 */
[----:B------:R-:W-:Y:S01]  /*6190*/  R2UR UR9, R7 ;  /* 0x00000000070972ca */ /* 0x000fe200000e0000 */
[----:B------:R-:W-:Y:S01]  /*61a0*/  UMOV UR6, 0x0 ;  /* 0x0000000000067882 */ /* 0x000fe20000000000 */
[----:B------:R-:W-:Y:S01]  /*61b0*/  R2UR UR11, R3 ;  /* 0x00000000030b72ca */ /* 0x000fe200000e0000 */
[----:B------:R-:W-:Y:S01]  /*61c0*/  UMOV UR7, 0x10000000 ;  /* 0x1000000000077882 */ /* 0x000fe20000000000 */
[----:B------:R-:W-:Y:S01]  /*61d0*/  R2UR UR12, R10 ;  /* 0x000000000a0c72ca */ /* 0x000fe200000e0000 */
[----:B------:R-:W-:Y:S01]  /*61e0*/  UMOV UR15, 0x20 ;  /* 0x00000020000f7882 */ /* 0x000fe20000000000 */
[----:B------:R-:W-:Y:S01]  /*61f0*/  R2UR UR13, R2 ;  /* 0x00000000020d72ca */ /* 0x000fe200000e0000 */
[----:B------:R-:W-:-:S04]  /*6200*/  VIADD R0, R0, 0x1 ;  /* 0x0000000100007836 */ /* 0x000fc80000000000 */
[----:B------:R-:W-:Y:S01]  /*6210*/  UIMAD UR8, UR8, 0x3000, UR5 ;  /* 0x00003000080878a4 */ /* 0x000fe2000f8e0205 */
[C---:B------:R-:W-:Y:S01]  /*6220*/  ISETP.NE.AND P2, PT, R0.reuse, 0x2, PT ;  /* 0x000000020000780c */ /* 0x040fe20003f45270 */
[----:B------:R-:W-:Y:S02]  /*6230*/  UIADD3 UR9, UR9, 0x19450, URZ ;  /* 0x0001945009097890 */ /* 0x000fe4000fffe03f */
[----:B------:R-:W-:Y:S01]  /*6240*/  UIADD3.X UR5, URZ, UR19, URZ, UP0, !UPT ;  /* 0x000000133f057290 */ /* 0x000fe200087fe43f */
[----:B------:R-:W-:Y:S01]  /*6250*/  SEL R6, RZ, 0x1, P2 ;  /* 0x00000001ff067807 */ /* 0x000fe20001000000 */
[----:B------:R-:W-:Y:S01]  /*6260*/  UIADD3 UR14, UR8, 0x1000, URZ ;  /* 0x00001000080e7890 */ /* 0x000fe2000fffe03f */
[----:B------:R-:W-:Y:S01]  /*6270*/  SEL R0, R0, RZ, P2 ;  /* 0x000000ff00007207 */ /* 0x000fe20001000000 */
[----:B------:R-:W-:Y:S01]  /*6280*/  UIADD3 UR16, UR8, 0x2000, URZ ;  /* 0x0000200008107890 */ /* 0x000fe2000fffe03f */
[----:B------:R-:W-:Y:S02]  /*6290*/  LOP3.LUT R5, R5, R6, RZ, 0x3c, !PT ;  /* 0x0000000605057212 */ /* 0x000fe400078e3cff */
[----:B------:R-:W-:-:S02]  /*62a0*/  MOV R6, 0x40 ;  /* 0x0000004000067802 */ /* 0x000fc40000000f00 */
[----:B------:R1:W-:Y:S02]  /*62b0*/  UTMALDG.4D [UR8], [UR4], desc[UR6] ;  /* 0x00000608040075b4 */ /* 0x0003e40008019000 */
[----:B-1----:R-:W-:Y:S01]  /*62c0*/  UMOV UR8, UR14 ;  /* 0x0000000e00087c82 */ /* 0x002fe20008000000 */
[----:B------:R-:W-:Y:S01]  /*62d0*/  UMOV UR10, UR15 ;  /* 0x0000000f000a7c82 */ /* 0x000fe20008000000 */
[----:B------:R-:W-:Y:S01]  /*62e0*/  UMOV UR14, 0x40 ;  /* 0x00000040000e7882 */ /* 0x000fe20000000000 */
[----:B------:R1:W-:Y:S02]  /*62f0*/  UTMALDG.4D [UR8], [UR4], desc[UR6] ;  /* 0x00000608040075b4 */ /* 0x0003e40008019000 */
[----:B-1----:R-:W-:Y:S01]  /*6300*/  UMOV UR8, UR16 ;  /* 0x0000001000087c82 */ /* 0x002fe20008000000 */
[----:B------:R-:W-:Y:S02]  /*6310*/  UMOV UR10, UR14 ;  /* 0x0000000e000a7c82 */ /* 0x000fe40008000000 */
[----:B------:R1:W-:Y:S02]  /*6320*/  UTMALDG.4D [UR8], [UR4], desc[UR6] ;  /* 0x00000608040075b4 */ /* 0x0003e40008019000 */
[----:B-1----:R-:W-:Y:S01]  /*6330*/  NOP ;  /* 0x0000000000007918 */ /* 0x002fe20000000000 */
.L_x_71:
[----:B------:R-:W-:Y:S05]  /*6340*/  BSYNC B1 ;  /* 0x0000000000017941 */ /* 0x000fea0003800000 */
.L_x_70:
[----:B------:R-:W-:Y:S01]  /*6350*/  LOP3.LUT P2, RZ, R4, 0xff, RZ, 0xc0, !PT ;  /* 0x000000ff04ff7812 */ /* 0x000fe2000784c0ff */
[----:B------:R-:W-:-:S12]  /*6360*/  BSSY B1, `(.L_x_75) ;  /* 0x0000009000017945 */ /* 0x000fd80003800000 */
[----:B------:R-:W-:Y:S05]  /*6370*/  @!P2 BRA `(.L_x_76) ;  /* 0x00000000001ca947 */ /* 0x000fea0003800000 */
[----:B------:R-:W1:Y:S01]  /*6380*/  S2R R7, SR_CgaCtaId ;  /* 0x0000000000077919 */ /* 0x000e620000008800 */
[----:B------:R-:W-:-:S04]  /*6390*/  MOV R4, 0x400 ;  /* 0x0000040000047802 */ /* 0x000fc80000000f00 */
[----:B-1----:R-:W-:Y:S02]  /*63a0*/  LEA R7, R7, R4, 0x18 ;  /* 0x0000000407077211 */ /* 0x002fe400078ec0ff */
[----:B------:R-:W-:Y:S02]  /*63b0*/  SHF.L.U32 R4, RZ, 0x1f, RZ ;  /* 0x0000001fff047819 */ /* 0x000fe400000006ff */
[----:B------:R1:W-:Y:S02]  /*63c0*/  SYNCS.ARRIVE.TRANS64.A1T0 RZ, [R7+URZ+0x194b0], RZ ;  /* 0x0194b0ff07ff79a7 */ /* 0x0003e4000810003f */
[----:B------:R-:W2:Y:S02]  /*63d0*/  SYNCS.PHASECHK.TRANS64.TRYWAIT P2, [R7+URZ+0x194b0], R4 ;  /* 0x0194b004070075a7 */ /* 0x000ea4000804017f */
[----:B-12---:R-:W-:Y:S05]  /*63e0*/  @!P2 BRA `(.L_x_77) ;  /* 0x000000180014a947 */ /* 0x006fea0003800000 */
.L_x_76:
[----:B------:R-:W-:Y:S05]  /*63f0*/  BSYNC B1 ;  /* 0x0000000000017941 */ /* 0x000fea0003800000 */
.L_x_75:
[----:B------:R-:W-:Y:S04]  /*6400*/  BSSY B1, `(.L_x_78) ;  /* 0x0000032000017945 */ /* 0x000fe80003800000 */
[----:B------:R-:W-:Y:S05]  /*6410*/  @!P6 BRA `(.L_x_79) ;  /* 0x0000000000c0e947 */ /* 0x000fea0003800000 */
[----:B-1----:R-:W1:Y:S01]  /*6420*/  S2R R7, SR_CgaCtaId ;  /* 0x0000000000077919 */ /* 0x002e620000008800 */
[----:B------:R-:W-:Y:S02]  /*6430*/  MOV R4, 0x400 ;  /* 0x0000040000047802 */ /* 0x000fe40000000f00 */
[----:B------:R-:W-:Y:S02]  /*6440*/  SHF.L.U32 R9, R5, 0x1f, RZ ;  /* 0x0000001f05097819 */ /* 0x000fe400000006ff */
[----:B-1----:R-:W-:-:S05]  /*6450*/  LEA R7, R7, R4, 0x18 ;  /* 0x0000000407077211 */ /* 0x002fca00078ec0ff */
[----:B------:R-:W-:-:S04]  /*6460*/  IMAD R4, R0, 0x8, R7 ;  /* 0x0000000800047824 */ /* 0x000fc800078e0207 */
[----:B------:R-:W1:Y:S02]  /*6470*/  SYNCS.PHASECHK.TRANS64.TRYWAIT P2, [R4+URZ+0x19460], R9 ;  /* 0x01946009040075a7 */ /* 0x000e64000804017f */
[----:B-1----:R-:W-:Y:S05]  /*6480*/  @!P2 BRA `(.L_x_80) ;  /* 0x000000180000a947 */ /* 0x002fea0003800000 */
.L_x_122:
[----:B------:R-:W-:Y:S01]  /*6490*/  UPRMT UR4, UR17, 0x9910, URZ ;  /* 0x0000991011047896 */ /* 0x000fe2000800003f */
[----:B-1----:R-:W-:-:S03]  /*64a0*/  @P1 MOV R9, 0x3000 ;  /* 0x0000300000091802 */ /* 0x002fc60000000f00 */
[----:B------:R-:W-:Y:S01]  /*64b0*/  UISETP.NE.AND UP0, UPT, UR4, 0x2, UPT ;  /* 0x000000020400788c */ /* 0x000fe2000bf05270 */
[----:B------:R1:W-:Y:S05]  /*64c0*/  @P1 SYNCS.ARRIVE.TRANS64 RZ, [R4+URZ+0x19450], R9 ;  /* 0x0194500904ff19a7 */ /* 0x0003ea000800003f */
[----:B------:R-:W-:-:S13]  /*64d0*/  PLOP3.LUT P2, PT, PT, PT, UP0, 0x80, 0x0 ;  /* 0x000000000000781c */ /* 0x000fda0003f4f008 */
[----:B-1----:R-:W-:Y:S05]  /*64e0*/  @P2 BRA `(.L_x_81) ;  /* 0x0000000000042947 */ /* 0x002fea0003800000 */
[----:B------:R-:W-:Y:S01]  /*64f0*/  BPT.TRAP 0x1 ;  /* 0x000000040000795c */ /* 0x000fe20000300000 */
.L_x_81:
[----:B------:R-:W-:Y:S05]  /*6500*/  @P0 BRA `(.L_x_82) ;  /* 0x0000000000040947 */ /* 0x000fea0003800000 */
[----:B------:R-:W-:Y:S01]  /*6510*/  BPT.TRAP 0x1 ;  /* 0x000000040000795c */ /* 0x000fe20000300000 */
.L_x_82:
        /* <DEDUP_REMOVED lines=11> */
[----:B------:R-:W-:Y:S01]  /*65d0*/  VIADD R0, R0, 0x1 ;  /* 0x0000000100007836 */ /* 0x000fe20000000000 */
[----:B------:R-:W-:-:S04]  /*65e0*/  R2UR UR13, R2 ;  /* 0x00000000020d72ca */ /* 0x000fc800000e0000 */
[C---:B------:R-:W-:Y:S01]  /*65f0*/  ISETP.NE.AND P2, PT, R0.reuse, 0x2, PT ;  /* 0x000000020000780c */ /* 0x040fe20003f45270 */
[----:B------:R-:W-:Y:S02]  /*6600*/  UIADD3 UR11, UR11, UR9, URZ ;  /* 0x000000090b0b7290 */ /* 0x000fe4000fffe03f */
[----:B------:R-:W-:Y:S01]  /*6610*/  UIMAD UR8, UR8, 0x3000, UR5 ;  /* 0x00003000080878a4 */ /* 0x000fe2000f8e0205 */
[----:B------:R-:W-:Y:S01]  /*6620*/  SEL R2, RZ, 0x1, P2 ;  /* 0x00000001ff027807 */ /* 0x000fe20001000000 */
[----:B------:R-:W-:Y:S01]  /*6630*/  UIADD3 UR9, UR14, 0x19450, URZ ;  /* 0x000194500e097890 */ /* 0x000fe2000fffe03f */
[----:B------:R-:W-:Y:S01]  /*6640*/  SEL R0, R0, RZ, P2 ;  /* 0x000000ff00007207 */ /* 0x000fe20001000000 */
[----:B------:R-:W-:Y:S01]  /*6650*/  UIADD3.X UR5, URZ, UR19, URZ, UP0, !UPT ;  /* 0x000000133f057290 */ /* 0x000fe200087fe43f */
[----:B------:R-:W-:Y:S01]  /*6660*/  LOP3.LUT R5, R5, R2, RZ, 0x3c, !PT ;  /* 0x0000000205057212 */ /* 0x000fe200078e3cff */
[----:B------:R-:W-:Y:S02]  /*6670*/  UIADD3 UR14, UR8, 0x1000, URZ ;  /* 0x00001000080e7890 */ /* 0x000fe4000fffe03f */
[----:B------:R-:W-:-:S05]  /*6680*/  UIADD3 UR16, UR8, 0x2000, URZ ;  /* 0x0000200008107890 */ /* 0x000fca000fffe03f */
        /* <DEDUP_REMOVED lines=8> */
[----:B--2---:R-:W-:Y:S01]  /*6710*/  NOP ;  /* 0x0000000000007918 */ /* 0x004fe20000000000 */
.L_x_79:
[----:B------:R-:W-:Y:S05]  /*6720*/  BSYNC B1 ;  /* 0x0000000000017941 */ /* 0x000fea0003800000 */
.L_x_78:
[----:B------:R-:W-:Y:S02]  /*6730*/  IADD3 R17, R17, UR20, RZ ;  /* 0x0000001411117c10 */ /* 0x000fe4000fffe0ff */
[----:B-1----:R-:W-:Y:S02]  /*6740*/  PRMT R4, RZ, 0x7610, R4 ;  /* 0x00007610ff047816 */ /* 0x002fe40000000004 */
[----:B------:R-:W-:-:S13]  /*6750*/  ISETP.GE.AND P2, PT, R17, UR21, PT ;  /* 0x0000001511007c0c */ /* 0x000fda000bf46270 */
[----:B------:R-:W-:Y:S05]  /*6760*/  @!P2 BRA `(.L_x_83) ;  /* 0xfffffff400b8a947 */ /* 0x000fea000383ffff */
[----:B------:R-:W-:Y:S05]  /*6770*/  BSYNC B0 ;  /* 0x0000000000007941 */ /* 0x000fea0003800000 */
.L_x_68:
[----:B------:R-:W-:Y:S05]  /*6780*/  EXIT ;  /* 0x000000000000794d */ /* 0x000fea0003800000 */
.L_x_67:
[----:B-1----:R-:W-:Y:S02]  /*6790*/  ULDC UR4, c[0x0][0xa00] ;  /* 0x0002800000047ab9 */ /* 0x002fe40000000800 */
[----:B------:R-:W-:-:S13]  /*67a0*/  ISETP.GE.AND P0, PT, R17, UR4, PT ;  /* 0x0000000411007c0c */ /* 0x000fda000bf06270 */
[----:B------:R-:W-:Y:S05]  /*67b0*/  @P0 EXIT ;  /* 0x000000000000094d */ /* 0x000fea0003800000 */
[----:B------:R-:W-:Y:S01]  /*67c0*/  LOP3.LUT P0, RZ, R2, 0x1f, RZ, 0xc0, !PT ;  /* 0x0000001f02ff7812 */ /* 0x000fe2000780c0ff */
[----:B------:R-:W-:Y:S01]  /*67d0*/  BSSY B0, `(.L_x_84) ;  /* 0x000010e000007945 */ /* 0x000fe20003800000 */
[----:B------:R-:W-:Y:S01]  /*67e0*/  IMAD.MOV.U32 R4, RZ, RZ, 0x1 ;  /* 0x00000001ff047424 */ /* 0x000fe200078e00ff */
[----:B------:R-:W-:Y:S01]  /*67f0*/  MOV R5, RZ ;  /* 0x000000ff00057202 */ /* 0x000fe20000000f00 */
[----:B------:R-:W-:Y:S01]  /*6800*/  IMAD.MOV.U32 R0, RZ, RZ, 0x1 ;  /* 0x00000001ff007424 */ /* 0x000fe200078e00ff */
[----:B------:R-:W-:Y:S01]  /*6810*/  PLOP3.LUT P0, PT, P0, P2, PT, 0x2a, 0x0 ;  /* 0x000000000000781c */ /* 0x000fe20000704572 */
[----:B------:R-:W-:Y:S01]  /*6820*/  ULOP3.LUT UR20, UR56, 0x2, URZ, 0xfc, !UPT ;  /* 0x0000000238147892 */ /* 0x000fe2000f8efc3f */
[----:B------:R-:W-:Y:S01]  /*6830*/  ULDC.64 UR16, c[0x0][0x198] ;  /* 0x0000660000107ab9 */ /* 0x000fe20000000a00 */
[----:B------:R-:W-:-:S10]  /*6840*/  ULDC UR21, c[0x0][0xc] ;  /* 0x0000030000157ab9 */ /* 0x000fd40000000800 */
.L_x_111:
[----:B------:R-:W1:Y:S01]  /*6850*/  LDC R2, c[0x0][0xa04] ;  /* 0x00028100ff027b82 */ /* 0x000e620000000800 */
[----:B------:R-:W-:-:S07]  /*6860*/  UMOV UR4, 0xffffffff ;  /* 0xffffffff00047882 */ /* 0x000fce0000000000 */
        /* <DEDUP_REMOVED lines=9> */
[----:B-1----:R-:W-:Y:S01]  /*6900*/  @P3 IMAD.HI.U32 R10, R17, R6, RZ ;  /* 0x00000006110a3227 */ /* 0x002fe200078e00ff */
[----:B------:R-:W-:-:S04]  /*6910*/  MOV R6, R17 ;  /* 0x0000001100067202 */ /* 0x000fc80000000f00 */
[----:B------:R-:W-:-:S05]  /*6920*/  @P3 SHF.R.U32.HI R6, RZ, R7, R10 ;  /* 0x00000007ff063219 */ /* 0x000fca000001160a */
[----:B--2---:R-:W-:-:S04]  /*6930*/  @P4 IMAD.HI.U32 R9, R6, R9, RZ ;  /* 0x0000000906094227 */ /* 0x004fc800078e00ff */
[----:B------:R-:W-:Y:S01]  /*6940*/  IMAD.MOV.U32 R7, RZ, RZ, R6 ;  /* 0x000000ffff077224 */ /* 0x000fe200078e0006 */
[----:B---3--:R-:W-:-:S04]  /*6950*/  @P4 SHF.R.U32.HI R7, RZ, R12, R9 ;  /* 0x0000000cff074219 */ /* 0x008fc80000011609 */
[----:B------:R-:W-:Y:S01]  /*6960*/  MOV R9, R7 ;  /* 0x0000000700097202 */ /* 0x000fe20000000f00 */
[----:B----4-:R-:W-:-:S05]  /*6970*/  @P5 IMAD.HI.U32 R2, R7, R2, RZ ;  /* 0x0000000207025227 */ /* 0x010fca00078e00ff */
[----:B------:R-:W-:Y:S01]  /*6980*/  @P5 SHF.R.U32.HI R9, RZ, R3, R2 ;  /* 0x00000003ff095219 */ /* 0x000fe20000011602 */
[----:B------:R-:W-:-:S04]  /*6990*/  IMAD.MOV R3, RZ, RZ, -R7 ;  /* 0x000000ffff037224 */ /* 0x000fc800078e0a07 */
[----:B------:R-:W-:Y:S01]  /*69a0*/  IMAD R2, R11, R3, R6 ;  /* 0x000000030b027224 */ /* 0x000fe200078e0206 */
[----:B------:R-:W-:-:S05]  /*69b0*/  IADD3 R3, -R9, RZ, RZ ;  /* 0x000000ff09037210 */ /* 0x000fca0007ffe1ff */
[----:B------:R-:W-:Y:S01]  /*69c0*/  IMAD R3, R8, R3, R7 ;  /* 0x0000000308037224 */ /* 0x000fe200078e0207 */
[----:B------:R-:W-:Y:S06]  /*69d0*/  BRA.DIV UR4, `(.L_x_85) ;  /* 0x0000001204c07947 */ /* 0x000fec000b800000 */
[----:B------:R-:W-:-:S13]  /*69e0*/  ELECT P6, URZ, PT ;  /* 0x00000000003f782f */ /* 0x000fda00038c0000 */
.L_x_125:
[----:B------:R-:W1:Y:S01]  /*69f0*/  LDC R6, c[0x0][0x28c] ;  /* 0x0000a300ff067b82 */ /* 0x000e620000000800 */
[----:B------:R-:W-:Y:S01]  /*6a00*/  BSSY B1, `(.L_x_86) ;  /* 0x0000032000017945 */ /* 0x000fe20003800000 */
[----:B-1----:R-:W-:-:S13]  /*6a10*/  ISETP.GT.AND P3, PT, R6, RZ, P6 ;  /* 0x000000ff0600720c */ /* 0x002fda0003764270 */
[----:B------:R-:W-:Y:S05]  /*6a20*/  @!P3 BRA `(.L_x_87) ;  /* 0x0000000000bcb947 */ /* 0x000fea0003800000 */
[----:B------:R-:W1:Y:S01]  /*6a30*/  S2R R8, SR_CgaCtaId ;  /* 0x0000000000087919 */ /* 0x000e620000008800 */
[----:B------:R-:W-:-:S04]  /*6a40*/  MOV R7, 0x400 ;  /* 0x0000040000077802 */ /* 0x000fc80000000f00 */
[----:B-1----:R-:W-:Y:S02]  /*6a50*/  LEA R10, R8, R7, 0x18 ;  /* 0x00000007080a7211 */ /* 0x002fe400078ec0ff */
[----:B------:R-:W-:-:S03]  /*6a60*/  SHF.L.U32 R7, R0, 0x1f, RZ ;  /* 0x0000001f00077819 */ /* 0x000fc600000006ff */
[----:B------:R-:W-:-:S04]  /*6a70*/  IMAD R8, R5, 0x8, R10 ;  /* 0x0000000805087824 */ /* 0x000fc800078e020a */
[----:B------:R-:W1:Y:S02]  /*6a80*/  SYNCS.PHASECHK.TRANS64.TRYWAIT P4, [R8+URZ+0x19428], R7 ;  /* 0x01942807080075a7 */ /* 0x000e64000808017f */
[----:B-1----:R-:W-:Y:S05]  /*6a90*/  @!P4 BRA `(.L_x_88) ;  /* 0x0000001000b0c947 */ /* 0x002fea0003800000 */
.L_x_126:
[----:B------:R-:W-:Y:S01]  /*6aa0*/  UPRMT UR4, UR20, 0x9910, URZ ;  /* 0x0000991014047896 */ /* 0x000fe2000800003f */
[----:B-1----:R-:W-:-:S03]  /*6ab0*/  @P2 MOV R7, 0x3000 ;  /* 0x0000300000072802 */ /* 0x002fc60000000f00 */
[----:B------:R-:W-:Y:S01]  /*6ac0*/  UISETP.NE.AND UP0, UPT, UR4, 0x2, UPT ;  /* 0x000000020400788c */ /* 0x000fe2000bf05270 */
[----:B------:R1:W-:Y:S05]  /*6ad0*/  @P2 SYNCS.ARRIVE.TRANS64 RZ, [R8+URZ+0x19400], R7 ;  /* 0x0194000708ff29a7 */ /* 0x0003ea000800003f */
[----:B------:R-:W-:-:S13]  /*6ae0*/  PLOP3.LUT P4, PT, PT, PT, UP0, 0x80, 0x0 ;  /* 0x000000000000781c */ /* 0x000fda0003f8f008 */
[----:B-1----:R-:W-:Y:S05]  /*6af0*/  @P4 BRA `(.L_x_89) ;  /* 0x0000000000044947 */ /* 0x002fea0003800000 */
[----:B------:R-:W-:Y:S01]  /*6b00*/  BPT.TRAP 0x1 ;  /* 0x000000040000795c */ /* 0x000fe20000300000 */
.L_x_89:
[----:B------:R-:W-:Y:S05]  /*6b10*/  @P0 BRA `(.L_x_90) ;  /* 0x0000000000040947 */ /* 0x000fea0003800000 */
[----:B------:R-:W-:Y:S01]  /*6b20*/  BPT.TRAP 0x1 ;  /* 0x000000040000795c */ /* 0x000fe20000300000 */
.L_x_90:
[----:B------:R-:W-:Y:S01]  /*6b30*/  IMAD R10, R5, 0x3000, R10 ;  /* 0x00003000050a7824 */ /* 0x000fe200078e020a */
[----:B------:R-:W-:Y:S01]  /*6b40*/  R2UR UR9, R8 ;  /* 0x00000000080972ca */ /* 0x000fe200000e0000 */
[----:B------:R-:W-:Y:S01]  /*6b50*/  UIADD3 UR4, UP0, UR16, 0x1f0, URZ ;  /* 0x000001f010047890 */ /* 0x000fe2000ff1e03f */
[----:B------:R-:W-:Y:S01]  /*6b60*/  R2UR UR12, R2 ;  /* 0x00000000020c72ca */ /* 0x000fe200000e0000 */
[----:B------:R-:W-:Y:S01]  /*6b70*/  UMOV UR10, URZ ;  /* 0x0000003f000a7c82 */ /* 0x000fe20008000000 */
[----:B------:R-:W-:Y:S01]  /*6b80*/  R2UR UR8, R10 ;  /* 0x000000000a0872ca */ /* 0x000fe200000e0000 */
[----:B------:R-:W-:Y:S01]  /*6b90*/  UIADD3.X UR5, URZ, UR17, URZ, UP0, !UPT ;  /* 0x000000113f057290 */ /* 0x000fe200087fe43f */
[----:B------:R-:W-:Y:S01]  /*6ba0*/  R2UR UR13, R3 ;  /* 0x00000000030d72ca */ /* 0x000fe200000e0000 */
[----:B------:R-:W-:Y:S01]  /*6bb0*/  UMOV UR6, 0x0 ;  /* 0x0000000000067882 */ /* 0x000fe20000000000 */
[----:B------:R-:W-:Y:S01]  /*6bc0*/  UMOV UR7, 0x10000000 ;  /* 0x1000000000077882 */ /* 0x000fe20000000000 */
[----:B------:R-:W-:Y:S01]  /*6bd0*/  UMOV UR11, URZ ;  /* 0x0000003f000b7c82 */ /* 0x000fe20008000000 */
[----:B------:R-:W-:Y:S01]  /*6be0*/  UMOV UR19, 0x20 ;  /* 0x0000002000137882 */ /* 0x000fe20000000000 */
[----:B------:R-:W-:-:S02]  /*6bf0*/  VIADD R5, R5, 0x1 ;  /* 0x0000000105057836 */ /* 0x000fc40000000000 */
[----:B------:R-:W-:-:S03]  /*6c00*/  UIADD3 UR9, UR9, 0x19400, URZ ;  /* 0x0001940009097890 */ /* 0x000fc6000fffe03f */
[C---:B------:R-:W-:Y:S01]  /*6c10*/  ISETP.NE.AND P4, PT, R5.reuse, 0x5, PT ;  /* 0x000000050500780c */ /* 0x040fe20003f85270 */
[----:B------:R-:W-:Y:S02]  /*6c20*/  UIADD3 UR14, UR8, 0x6000, URZ ;  /* 0x00006000080e7890 */ /* 0x000fe4000fffe03f */
[----:B------:R-:W-:Y:S01]  /*6c30*/  UIADD3 UR15, UR8, 0x7000, URZ ;  /* 0x00007000080f7890 */ /* 0x000fe2000fffe03f */
[----:B------:R-:W-:Y:S01]  /*6c40*/  SEL R7, RZ, 0x1, P4 ;  /* 0x00000001ff077807 */ /* 0x000fe20002000000 */
[----:B------:R-:W-:Y:S01]  /*6c50*/  UIADD3 UR18, UR8, 0x8000, URZ ;  /* 0x0000800008127890 */ /* 0x000fe2000fffe03f */
[----:B------:R-:W-:Y:S02]  /*6c60*/  SEL R5, R5, RZ, P4 ;  /* 0x000000ff05057207 */ /* 0x000fe40002000000 */
[----:B------:R-:W-:Y:S01]  /*6c70*/  UMOV UR8, UR14 ;  /* 0x0000000e00087c82 */ /* 0x000fe20008000000 */
[----:B------:R-:W-:Y:S01]  /*6c80*/  UMOV UR14, 0x40 ;  /* 0x00000040000e7882 */ /* 0x000fe20000000000 */
[----:B------:R1:W-:Y:S01]  /*6c90*/  UTMALDG.4D [UR8], [UR4], desc[UR6] ;  /* 0x00000608040075b4 */ /* 0x0003e20008019000 */
[----:B------:R-:W-:Y:S01]  /*6ca0*/  LOP3.LUT R0, R0, R7, RZ, 0x3c, !PT ;  /* 0x0000000700007212 */ /* 0x000fe200078e3cff */
[----:B-1----:R-:W-:Y:S01]  /*6cb0*/  UMOV UR8, UR15 ;  /* 0x0000000f00087c82 */ /* 0x002fe20008000000 */
[----:B------:R-:W-:-:S02]  /*6cc0*/  UMOV UR10, UR19 ;  /* 0x00000013000a7c82 */ /* 0x000fc40008000000 */
[----:B------:R1:W-:Y:S02]  /*6cd0*/  UTMALDG.4D [UR8], [UR4], desc[UR6] ;  /* 0x00000608040075b4 */ /* 0x0003e40008019000 */
[----:B-1----:R-:W-:Y:S01]  /*6ce0*/  UMOV UR8, UR18 ;  /* 0x0000001200087c82 */ /* 0x002fe20008000000 */
[----:B------:R-:W-:Y:S02]  /*6cf0*/  UMOV UR10, UR14 ;  /* 0x0000000e000a7c82 */ /* 0x000fe40008000000 */
[----:B------:R1:W-:Y:S02]  /*6d00*/  UTMALDG.4D [UR8], [UR4], desc[UR6] ;  /* 0x00000608040075b4 */ /* 0x0003e40008019000 */
[----:B-1----:R-:W-:Y:S01]  /*6d10*/  NOP ;  /* 0x0000000000007918 */ /* 0x002fe20000000000 */
.L_x_87:
[----:B------:R-:W-:Y:S05]  /*6d20*/  BSYNC B1 ;  /* 0x0000000000017941 */ /* 0x000fea0003800000 */
.L_x_86:
        /* <DEDUP_REMOVED lines=10> */
.L_x_92:
[----:B------:R-:W-:Y:S05]  /*6dd0*/  BSYNC B1 ;  /* 0x0000000000017941 */ /* 0x000fea0003800000 */
.L_x_91:
[----:B------:R-:W-:Y:S01]  /*6de0*/  BSSY B1, `(.L_x_94) ;  /* 0x0000033000017945 */ /* 0x000fe20003800000 */
[----:B------:R-:W-:-:S03]  /*6df0*/  MOV R9, RZ ;  /* 0x000000ff00097202 */ /* 0x000fc60000000f00 */
        /* <DEDUP_REMOVED lines=8> */
.L_x_127:
[----:B------:R-:W-:Y:S01]  /*6e80*/  UPRMT UR4, UR20, 0x9910, URZ ;  /* 0x0000991014047896 */ /* 0x000fe2000800003f */
[----:B-1----:R-:W-:-:S03]  /*6e90*/  @P2 MOV R8, 0x3000 ;  /* 0x0000300000082802 */ /* 0x002fc60000000f00 */
[----:B------:R-:W-:Y:S01]  /*6ea0*/  UISETP.NE.AND UP0, UPT, UR4, 0x2, UPT ;  /* 0x000000020400788c */ /* 0x000fe2000bf05270 */
[----:B------:R1:W-:Y:S05]  /*6eb0*/  @P2 SYNCS.ARRIVE.TRANS64 RZ, [R7+URZ+0x19400], R8 ;  /* 0x0194000807ff29a7 */ /* 0x0003ea000800003f */
[----:B------:R-:W-:-:S13]  /*6ec0*/  PLOP3.LUT P3, PT, PT, PT, UP0, 0x80, 0x0 ;  /* 0x000000000000781c */ /* 0x000fda0003f6f008 */
[----:B-1----:R-:W-:Y:S05]  /*6ed0*/  @P3 BRA `(.L_x_97) ;  /* 0x0000000000043947 */ /* 0x002fea0003800000 */
[----:B------:R-:W-:Y:S01]  /*6ee0*/  BPT.TRAP 0x1 ;  /* 0x000000040000795c */ /* 0x000fe20000300000 */
.L_x_97:
[----:B------:R-:W-:Y:S05]  /*6ef0*/  @P0 BRA `(.L_x_98) ;  /* 0x0000000000040947 */ /* 0x000fea0003800000 */
[----:B------:R-:W-:Y:S01]  /*6f00*/  BPT.TRAP 0x1 ;  /* 0x000000040000795c */ /* 0x000fe20000300000 */
.L_x_98:
        /* <DEDUP_REMOVED lines=12> */
[----:B------:R-:W-:Y:S01]  /*6fd0*/  VIADD R5, R5, 0x1 ;  /* 0x0000000105057836 */ /* 0x000fe20000000000 */
[----:B------:R-:W-:Y:S01]  /*6fe0*/  MOV R9, 0x1 ;  /* 0x0000000100097802 */ /* 0x000fe20000000f00 */
        /* <DEDUP_REMOVED lines=17> */
[----:B--2---:R-:W-:Y:S01]  /*7100*/  NOP ;  /* 0x0000000000007918 */ /* 0x004fe20000000000 */
.L_x_95:
[----:B------:R-:W-:Y:S05]  /*7110*/  BSYNC B1 ;  /* 0x0000000000017941 */ /* 0x000fea0003800000 */
.L_x_94:
[----:B------:R-:W-:-:S13]  /*7120*/  ISETP.GE.AND P3, PT, R6, 0x41, PT ;  /* 0x000000410600780c */ /* 0x000fda0003f66270 */
[----:B------:R-:W-:Y:S05]  /*7130*/  @!P3 BRA `(.L_x_99) ;  /* 0x0000000400c8b947 */ /* 0x000fea0003800000 */
[----:B------:R-:W-:Y:S01]  /*7140*/  VIADD R6, R6, 0x3f ;  /* 0x0000003f06067836 */ /* 0x000fe20000000000 */
[----:B------:R-:W-:Y:S04]  /*7150*/  BSSY B1, `(.L_x_99) ;  /* 0x0000070000017945 */ /* 0x000fe80003800000 */
[----:B-1----:R-:W-:-:S04]  /*7160*/  SHF.R.S32.HI R7, RZ, 0x1f, R6 ;  /* 0x0000001fff077819 */ /* 0x002fc80000011406 */
[----:B------:R-:W-:-:S04]  /*7170*/  LEA.HI R7, R7, R6, RZ, 0x6 ;  /* 0x0000000607077211 */ /* 0x000fc800078f30ff */
[----:B------:R-:W-:-:S04]  /*7180*/  SHF.R.S32.HI R7, RZ, 0x6, R7 ;  /* 0x00000006ff077819 */ /* 0x000fc80000011407 */
[----:B------:R-:W-:-:S07]  /*7190*/  SHF.L.U32 R4, R7, 0x1, RZ ;  /* 0x0000000107047819 */ /* 0x000fce00000006ff */
.L_x_110:
[----:B------:R-:W-:Y:S04]  /*71a0*/  BSSY B2, `(.L_x_100) ;  /* 0x0000032000027945 */ /* 0x000fe80003800000 */
[----:B------:R-:W-:Y:S05]  /*71b0*/  @!P6 BRA `(.L_x_101) ;  /* 0x0000000000c0e947 */ /* 0x000fea0003800000 */
[----:B------:R-:W1:Y:S01]  /*71c0*/  S2R R7, SR_CgaCtaId ;  /* 0x0000000000077919 */ /* 0x000e620000008800 */
[----:B------:R-:W-:Y:S02]  /*71d0*/  MOV R6, 0x400 ;  /* 0x0000040000067802 */ /* 0x000fe40000000f00 */
[----:B------:R-:W-:Y:S02]  /*71e0*/  SHF.L.U32 R8, R0, 0x1f, RZ ;  /* 0x0000001f00087819 */ /* 0x000fe400000006ff */
[----:B-1----:R-:W-:-:S05]  /*71f0*/  LEA R6, R7, R6, 0x18 ;  /* 0x0000000607067211 */ /* 0x002fca00078ec0ff */
[----:B------:R-:W-:-:S04]  /*7200*/  IMAD R7, R5, 0x8, R6 ;  /* 0x0000000805077824 */ /* 0x000fc800078e0206 */
[----:B------:R-:W1:Y:S02]  /*7210*/  SYNCS.PHASECHK.TRANS64.TRYWAIT P3, [R7+URZ+0x19428], R8 ;  /* 0x01942808070075a7 */ /* 0x000e64000806017f */
[----:B-1----:R-:W-:Y:S05]  /*7220*/  @!P3 BRA `(.L_x_102) ;  /* 0x0000000c0008b947 */ /* 0x002fea0003800000 */
.L_x_128:
[----:B------:R-:W-:Y:S01]  /*7230*/  UPRMT UR4, UR20, 0x9910, URZ ;  /* 0x0000991014047896 */ /* 0x000fe2000800003f */
[----:B-1----:R-:W-:-:S03]  /*7240*/  @P2 MOV R8, 0x3000 ;  /* 0x0000300000082802 */ /* 0x002fc60000000f00 */
[----:B------:R-:W-:Y:S01]  /*7250*/  UISETP.NE.AND UP0, UPT, UR4, 0x2, UPT ;  /* 0x000000020400788c */ /* 0x000fe2000bf05270 */
[----:B------:R1:W-:Y:S05]  /*7260*/  @P2 SYNCS.ARRIVE.TRANS64 RZ, [R7+URZ+0x19400], R8 ;  /* 0x0194000807ff29a7 */ /* 0x0003ea000800003f */
[----:B------:R-:W-:-:S13]  /*7270*/  PLOP3.LUT P3, PT, PT, PT, UP0, 0x80, 0x0 ;  /* 0x000000000000781c */ /* 0x000fda0003f6f008 */
[----:B-1----:R-:W-:Y:S05]  /*7280*/  @P3 BRA `(.L_x_103) ;  /* 0x0000000000043947 */ /* 0x002fea0003800000 */
[----:B------:R-:W-:Y:S01]  /*7290*/  BPT.TRAP 0x1 ;  /* 0x000000040000795c */ /* 0x000fe20000300000 */
.L_x_103:
[----:B------:R-:W-:Y:S05]  /*72a0*/  @P0 BRA `(.L_x_104) ;  /* 0x0000000000040947 */ /* 0x000fea0003800000 */
[----:B------:R-:W-:Y:S01]  /*72b0*/  BPT.TRAP 0x1 ;  /* 0x000000040000795c */ /* 0x000fe20000300000 */
.L_x_104:
        /* <DEDUP_REMOVED lines=9> */
[----:B------:R-:W-:Y:S01]  /*7350*/  R2UR UR13, R3 ;  /* 0x00000000030d72ca */ /* 0x000fe200000e0000 */
[----:B------:R-:W-:Y:S01]  /*7360*/  UMOV UR7, 0x10000000 ;  /* 0x1000000000077882 */ /* 0x000fe20000000000 */
[----:B------:R-:W-:Y:S01]  /*7370*/  UMOV UR18, 0x20 ;  /* 0x0000002000127882 */ /* 0x000fe20000000000 */
[----:B------:R-:W-:-:S02]  /*7380*/  VIADD R5, R5, 0x1 ;  /* 0x0000000105057836 */ /* 0x000fc40000000000 */
[----:B------:R-:W-:Y:S02]  /*7390*/  UIADD3 UR9, UR9, 0x19400, URZ ;  /* 0x0001940009097890 */ /* 0x000fe4000fffe03f */
[----:B------:R-:W-:Y:S01]  /*73a0*/  USHF.L.U32 UR11, UR11, 0x6, URZ ;  /* 0x000000060b0b7899 */ /* 0x000fe2000800063f */
        /* <DEDUP_REMOVED lines=17> */
.L_x_101:
[----:B------:R-:W-:Y:S05]  /*74c0*/  BSYNC B2 ;  /* 0x0000000000027941 */ /* 0x000fea0003800000 */
.L_x_100:
[----:B------:R-:W-:Y:S01]  /*74d0*/  ISETP.LT.OR P3, PT, R4, 0x4, !P6 ;  /* 0x000000040400780c */ /* 0x000fe20007761670 */
[----:B------:R-:W-:-:S12]  /*74e0*/  BSSY B2, `(.L_x_105) ;  /* 0x0000033000027945 */ /* 0x000fd80003800000 */
[----:B------:R-:W-:Y:S05]  /*74f0*/  @P3 BRA `(.L_x_106) ;  /* 0x0000000000c43947 */ /* 0x000fea0003800000 */
[----:B------:R-:W1:Y:S01]  /*7500*/  S2R R7, SR_CgaCtaId ;  /* 0x0000000000077919 */ /* 0x000e620000008800 */
[----:B------:R-:W-:Y:S02]  /*7510*/  MOV R6, 0x400 ;  /* 0x0000040000067802 */ /* 0x000fe40000000f00 */
[----:B------:R-:W-:Y:S02]  /*7520*/  SHF.L.U32 R8, R0, 0x1f, RZ ;  /* 0x0000001f00087819 */ /* 0x000fe400000006ff */
[----:B-1----:R-:W-:-:S04]  /*7530*/  LEA R6, R7, R6, 0x18 ;  /* 0x0000000607067211 */ /* 0x002fc800078ec0ff */
[----:B------:R-:W-:-:S04]  /*7540*/  LEA R7, R5, R6, 0x3 ;  /* 0x0000000605077211 */ /* 0x000fc800078e18ff */
[----:B------:R-:W1:Y:S02]  /*7550*/  SYNCS.PHASECHK.TRANS64.TRYWAIT P3, [R7+URZ+0x19428], R8 ;  /* 0x01942808070075a7 */ /* 0x000e64000806017f */
[----:B-1----:R-:W-:Y:S05]  /*7560*/  @!P3 BRA `(.L_x_107) ;  /* 0x00000008004cb947 */ /* 0x002fea0003800000 */
.L_x_129:
[----:B------:R-:W-:Y:S01]  /*7570*/  UPRMT UR4, UR20, 0x9910, URZ ;  /* 0x0000991014047896 */ /* 0x000fe2000800003f */
[----:B-1----:R-:W-:-:S03]  /*7580*/  @P1 IMAD.MOV.U32 R8, RZ, RZ, 0x3000 ;  /* 0x00003000ff081424 */ /* 0x002fc600078e00ff */
[----:B------:R-:W-:Y:S01]  /*7590*/  UISETP.NE.AND UP0, UPT, UR4, 0x2, UPT ;  /* 0x000000020400788c */ /* 0x000fe2000bf05270 */
[----:B------:R1:W-:Y:S05]  /*75a0*/  @P1 SYNCS.ARRIVE.TRANS64 RZ, [R7+URZ+0x19400], R8 ;  /* 0x0194000807ff19a7 */ /* 0x0003ea000800003f */
[----:B------:R-:W-:-:S13]  /*75b0*/  PLOP3.LUT P3, PT, PT, PT, UP0, 0x80, 0x0 ;  /* 0x000000000000781c */ /* 0x000fda0003f6f008 */
[----:B-1----:R-:W-:Y:S05]  /*75c0*/  @P3 BRA `(.L_x_108) ;  /* 0x0000000000043947 */ /* 0x002fea0003800000 */
[----:B------:R-:W-:Y:S01]  /*75d0*/  BPT.TRAP 0x1 ;  /* 0x000000040000795c */ /* 0x000fe20000300000 */
.L_x_108:
[----:B------:R-:W-:Y:S05]  /*75e0*/  @P0 BRA `(.L_x_109) ;  /* 0x0000000000040947 */ /* 0x000fea0003800000 */
[----:B------:R-:W-:Y:S01]  /*75f0*/  BPT.TRAP 0x1 ;  /* 0x000000040000795c */ /* 0x000fe20000300000 */
.L_x_109:
        /* <DEDUP_REMOVED lines=12> */
[----:B------:R-:W-:Y:S01]  /*76c0*/  IADD3 R5, R5, 0x1, RZ ;  /* 0x0000000105057810 */ /* 0x000fe20007ffe0ff */
[----:B------:R-:W-:Y:S01]  /*76d0*/  VIADD R9, R9, 0x1 ;  /* 0x0000000109097836 */ /* 0x000fe20000000000 */
[----:B------:R-:W-:-:S02]  /*76e0*/  UIADD3 UR9, UR9, 0x19400, URZ ;  /* 0x0001940009097890 */ /* 0x000fc4000fffe03f */
        /* <DEDUP_REMOVED lines=18> */
.L_x_106:
[----:B------:R-:W-:Y:S05]  /*7810*/  BSYNC B2 ;  /* 0x0000000000027941 */ /* 0x000fea0003800000 */
.L_x_105:
[C---:B------:R-:W-:Y:S02]  /*7820*/  ISETP.GT.AND P3, PT, R4.reuse, 0x4, PT ;  /* 0x000000040400780c */ /* 0x040fe40003f64270 */
[----:B------:R-:W-:-:S11]  /*7830*/  IADD3 R4, R4, -0x2, RZ ;  /* 0xfffffffe04047810 */ /* 0x000fd60007ffe0ff */
[----:B------:R-:W-:Y:S05]  /*7840*/  @P3 BRA `(.L_x_110) ;  /* 0xfffffff800543947 */ /* 0x000fea000383ffff */
[----:B------:R-:W-:Y:S05]  /*7850*/  BSYNC B1 ;  /* 0x0000000000017941 */ /* 0x000fea0003800000 */
.L_x_99:
[----:B------:R-:W-:Y:S01]  /*7860*/  VIADD R17, R17, UR21 ;  /* 0x0000001511117c36 */ /* 0x000fe20008000000 */
[----:B------:R-:W-:Y:S01]  /*7870*/  ULDC UR4, c[0x0][0xa00] ;  /* 0x0002800000047ab9 */ /* 0x000fe20000000800 */
[----:B-1----:R-:W-:-:S03]  /*7880*/  PRMT R4, RZ, 0x7610, R4 ;  /* 0x00007610ff047816 */ /* 0x002fc60000000004 */
[----:B------:R-:W-:-:S13]  /*7890*/  ISETP.GE.AND P3, PT, R17, UR4, PT ;  /* 0x0000000411007c0c */ /* 0x000fda000bf66270 */
[----:B------:R-:W-:Y:S05]  /*78a0*/  @!P3 BRA `(.L_x_111) ;  /* 0xffffffec00e8b947 */ /* 0x000fea000383ffff */
[----:B------:R-:W-:Y:S05]  /*78b0*/  BSYNC B0 ;  /* 0x0000000000007941 */ /* 0x000fea0003800000 */
.L_x_84:
[----:B------:R-:W-:Y:S05]  /*78c0*/  EXIT ;  /* 0x000000000000794d */ /* 0x000fea0003800000 */
.L_x_17:
[----:B-1----:R-:W-:-:S04]  /*78d0*/  MOV R3, UR4 ;  /* 0x0000000400037c02 */ /* 0x002fc80008000f00 */
[----:B------:R1:W2:Y:S03]  /*78e0*/  SYNCS.PHASECHK.TRANS64.TRYWAIT P1, [R3+URZ+0x19450], R0 ;  /* 0x01945000030075a7 */ /* 0x0002a6000802017f */
[----:B--2---:R-:W-:Y:S05]  /*78f0*/  @!P1 NANOSLEEP.SYNCS 0x989680 ;  /* 0x009896800000995d */ /* 0x004fea0003900000 */
[----:B------:R-:W2:Y:S02]  /*7900*/  @!P1 SYNCS.PHASECHK.TRANS64 P1, [R3+URZ+0x19450], R0 ;  /* 0x01945000030095a7 */ /* 0x000ea4000802007f */
[----:B--2---:R-:W-:Y:S05]  /*7910*/  @!P1 BRA `(.L_x_17) ;  /* 0xfffffffc00ec9947 */ /* 0x004fea000383ffff */
[----:B------:R-:W-:Y:S05]  /*7920*/  BRA `(.L_x_112) ;  /* 0xffffff9800dc7947 */ /* 0x000fea000383ffff */
.L_x_19:
[----:B-1----:R-:W-:-:S04]  /*7930*/  IMAD.U32 R5, RZ, RZ, UR30 ;  /* 0x0000001eff057e24 */ /* 0x002fc8000f8e00ff */
[----:B------:R1:W2:Y:S03]  /*7940*/  SYNCS.PHASECHK.TRANS64.TRYWAIT P1, [R5+URZ+0x19400], R0 ;  /* 0x01940000050075a7 */ /* 0x0002a6000802017f */
[----:B--2---:R-:W-:Y:S05]  /*7950*/  @!P1 NANOSLEEP.SYNCS 0x989680 ;  /* 0x009896800000995d */ /* 0x004fea0003900000 */
[----:B------:R-:W2:Y:S02]  /*7960*/  @!P1 SYNCS.PHASECHK.TRANS64 P1, [R5+URZ+0x19400], R0 ;  /* 0x01940000050095a7 */ /* 0x000ea4000802007f */
[----:B--2---:R-:W-:Y:S05]  /*7970*/  @!P1 BRA `(.L_x_19) ;  /* 0xfffffffc00ec9947 */ /* 0x004fea000383ffff */
[----:B------:R-:W-:Y:S05]  /*7980*/  BRA `(.L_x_113) ;  /* 0xffffff9800e07947 */ /* 0x000fea000383ffff */
.L_x_20:
[----:B-1----:R-:W-:-:S04]  /*7990*/  MOV R0, UR51 ;  /* 0x0000003300007c02 */ /* 0x002fc80008000f00 */
[----:B------:R1:W2:Y:S03]  /*79a0*/  SYNCS.PHASECHK.TRANS64.TRYWAIT P1, [R0+URZ+-0x8], R3 ;  /* 0xfffff803000075a7 */ /* 0x0002a6000802017f */
[----:B--2---:R-:W-:Y:S05]  /*79b0*/  @!P1 NANOSLEEP.SYNCS 0x989680 ;  /* 0x009896800000995d */ /* 0x004fea0003900000 */
[----:B------:R-:W2:Y:S02]  /*79c0*/  @!P1 SYNCS.PHASECHK.TRANS64 P1, [R0+URZ+-0x8], R3 ;  /* 0xfffff803000095a7 */ /* 0x000ea4000802007f */
[----:B--2---:R-:W-:Y:S05]  /*79d0*/  @!P1 BRA `(.L_x_20) ;  /* 0xfffffffc00ec9947 */ /* 0x004fea000383ffff */
[----:B------:R-:W-:Y:S05]  /*79e0*/  BRA `(.L_x_114) ;  /* 0xffffff9800d07947 */ /* 0x000fea000383ffff */
.L_x_22:
[----:B-1----:R-:W-:-:S04]  /*79f0*/  IMAD.U32 R7, RZ, RZ, UR6 ;  /* 0x00000006ff077e24 */ /* 0x002fc8000f8e00ff */
[----:B------:R1:W2:Y:S03]  /*7a00*/  SYNCS.PHASECHK.TRANS64.TRYWAIT P1, [R7+URZ+0x19400], R6 ;  /* 0x01940006070075a7 */ /* 0x0002a6000802017f */
[----:B--2---:R-:W-:Y:S05]  /*7a10*/  @!P1 NANOSLEEP.SYNCS 0x989680 ;  /* 0x009896800000995d */ /* 0x004fea0003900000 */
[----:B------:R-:W2:Y:S02]  /*7a20*/  @!P1 SYNCS.PHASECHK.TRANS64 P1, [R7+URZ+0x19400], R6 ;  /* 0x01940006070095a7 */ /* 0x000ea4000802007f */
[----:B--2---:R-:W-:Y:S05]  /*7a30*/  @!P1 BRA `(.L_x_22) ;  /* 0xfffffffc00ec9947 */ /* 0x004fea000383ffff */
[----:B------:R-:W-:Y:S05]  /*7a40*/  BRA `(.L_x_115) ;  /* 0xffffffac00807947 */ /* 0x000fea000383ffff */
.L_x_27:
[----:B-1----:R-:W-:-:S04]  /*7a50*/  MOV R5, UR6 ;  /* 0x0000000600057c02 */ /* 0x002fc80008000f00 */
[----:B------:R1:W2:Y:S03]  /*7a60*/  SYNCS.PHASECHK.TRANS64.TRYWAIT P2, [R5+URZ+0x19400], R4 ;  /* 0x01940004050075a7 */ /* 0x0002a6000804017f */
[----:B--2---:R-:W-:Y:S05]  /*7a70*/  @!P2 NANOSLEEP.SYNCS 0x989680 ;  /* 0x009896800000a95d */ /* 0x004fea0003900000 */
[----:B------:R-:W2:Y:S02]  /*7a80*/  @!P2 SYNCS.PHASECHK.TRANS64 P2, [R5+URZ+0x19400], R4 ;  /* 0x019400040500a5a7 */ /* 0x000ea4000804007f */
[----:B--2---:R-:W-:Y:S05]  /*7a90*/  @!P2 BRA `(.L_x_27) ;  /* 0xfffffffc00eca947 */ /* 0x004fea000383ffff */
[----:B------:R-:W-:Y:S05]  /*7aa0*/  BRA `(.L_x_116) ;  /* 0xffffffb000387947 */ /* 0x000fea000383ffff */
.L_x_31:
[----:B-1----:R-:W-:-:S04]  /*7ab0*/  IMAD.U32 R8, RZ, RZ, UR6 ;  /* 0x00000006ff087e24 */ /* 0x002fc8000f8e00ff */
[----:B------:R1:W2:Y:S03]  /*7ac0*/  SYNCS.PHASECHK.TRANS64.TRYWAIT P2, [R8+URZ+0x19400], R9 ;  /* 0x01940009080075a7 */ /* 0x0002a6000804017f */
[----:B--2---:R-:W-:Y:S05]  /*7ad0*/  @!P2 NANOSLEEP.SYNCS 0x989680 ;  /* 0x009896800000a95d */ /* 0x004fea0003900000 */
[----:B------:R-:W2:Y:S02]  /*7ae0*/  @!P2 SYNCS.PHASECHK.TRANS64 P2, [R8+URZ+0x19400], R9 ;  /* 0x019400090800a5a7 */ /* 0x000ea4000804007f */
[----:B--2---:R-:W-:Y:S05]  /*7af0*/  @!P2 BRA `(.L_x_31) ;  /* 0xfffffffc00eca947 */ /* 0x004fea000383ffff */
[----:B------:R-:W-:Y:S05]  /*7b00*/  BRA `(.L_x_30) ;  /* 0xffffffc400b87947 */ /* 0x000fea000383ffff */
.L_x_51:
[----:B-1----:R-:W-:-:S04]  /*7b10*/  MOV R3, UR51 ;  /* 0x0000003300037c02 */ /* 0x002fc80008000f00 */
[----:B------:R1:W2:Y:S03]  /*7b20*/  SYNCS.PHASECHK.TRANS64.TRYWAIT P0, [R3+URZ+0x8], R0 ;  /* 0x00000800030075a7 */ /* 0x0002a6000800017f */
[----:B--2---:R-:W-:Y:S05]  /*7b30*/  @!P0 NANOSLEEP.SYNCS 0x989680 ;  /* 0x009896800000895d */ /* 0x004fea0003900000 */
[----:B------:R-:W2:Y:S02]  /*7b40*/  @!P0 SYNCS.PHASECHK.TRANS64 P0, [R3+URZ+0x8], R0 ;  /* 0x00000800030085a7 */ /* 0x000ea4000800007f */
[----:B--2---:R-:W-:Y:S05]  /*7b50*/  @!P0 BRA `(.L_x_51) ;  /* 0xfffffffc00ec8947 */ /* 0x004fea000383ffff */
[----:B------:R-:W-:Y:S05]  /*7b60*/  BRA `(.L_x_117) ;  /* 0xffffffd000747947 */ /* 0x000fea000383ffff */
.L_x_69:
[----:B------:R-:W-:Y:S01]  /*7b70*/  BSSY B1, `(.L_x_118) ;  /* 0x0000006000017945 */ /* 0x000fe20003800000 */
[----:B------:R-:W-:-:S07]  /*7b80*/  IMAD.MOV.U32 R15, RZ, RZ, -0x1 ;  /* 0xffffffffff0f7424 */ /* 0x000fce00078e00ff */
[----:B------:R-:W-:Y:S05]  /*7b90*/  WARPSYNC.COLLECTIVE R15, `(.L_x_119) ;  /* 0x000000000f0c7348 */ /* 0x000fea0003c00000 */
[----:B------:R-:W-:Y:S02]  /*7ba0*/  ELECT P6, UR62, PT ;  /* 0x00000000003e782f */ /* 0x000fe400038c0000 */
[----:B------:R-:W-:Y:S01]  /*7bb0*/  MOV R14, UR62 ;  /* 0x0000003e000e7c02 */ /* 0x000fe20008000f00 */
[----:B------:R-:W-:Y:S10]  /*7bc0*/  ENDCOLLECTIVE ;  /* 0x000000000000791b */ /* 0x000ff40003800000 */
.L_x_119:
[----:B------:R-:W-:Y:S05]  /*7bd0*/  BSYNC B1 ;  /* 0x0000000000017941 */ /* 0x000fea0003800000 */
.L_x_118:
[----:B------:R-:W-:Y:S05]  /*7be0*/  BRA `(.L_x_120) ;  /* 0xffffffe400007947 */ /* 0x000fea000383ffff */
.L_x_72:
[----:B-1----:R1:W2:Y:S02]  /*7bf0*/  SYNCS.PHASECHK.TRANS64.TRYWAIT P2, [R7+URZ+0x19460], R6 ;  /* 0x01946006070075a7 */ /* 0x0022a4000804017f */
[----:B--2---:R-:W-:Y:S05]  /*7c00*/  @!P2 NANOSLEEP.SYNCS 0x989680 ;  /* 0x009896800000a95d */ /* 0x004fea0003900000 */
[----:B------:R-:W2:Y:S02]  /*7c10*/  @!P2 SYNCS.PHASECHK.TRANS64 P2, [R7+URZ+0x19460], R6 ;  /* 0x019460060700a5a7 */ /* 0x000ea4000804007f */
[----:B--2---:R-:W-:Y:S05]  /*7c20*/  @!P2 BRA `(.L_x_72) ;  /* 0xfffffffc00f0a947 */ /* 0x004fea000383ffff */
[----:B------:R-:W-:Y:S05]  /*7c30*/  BRA `(.L_x_121) ;  /* 0xffffffe400207947 */ /* 0x000fea000383ffff */
.L_x_77:
[----:B-1----:R1:W2:Y:S02]  /*7c40*/  SYNCS.PHASECHK.TRANS64.TRYWAIT P2, [R7+URZ+0x194b0], R4 ;  /* 0x0194b004070075a7 */ /* 0x0022a4000804017f */
[----:B--2---:R-:W-:Y:S05]  /*7c50*/  @!P2 NANOSLEEP.SYNCS 0x989680 ;  /* 0x009896800000a95d */ /* 0x004fea0003900000 */
[----:B------:R-:W2:Y:S02]  /*7c60*/  @!P2 SYNCS.PHASECHK.TRANS64 P2, [R7+URZ+0x194b0], R4 ;  /* 0x0194b0040700a5a7 */ /* 0x000ea4000804007f */
[----:B--2---:R-:W-:Y:S05]  /*7c70*/  @!P2 BRA `(.L_x_77) ;  /* 0xfffffffc00f0a947 */ /* 0x004fea000383ffff */
[----:B------:R-:W-:Y:S05]  /*7c80*/  BRA `(.L_x_76) ;  /* 0xffffffe400d87947 */ /* 0x000fea000383ffff */
.L_x_80:
[----:B-1----:R1:W2:Y:S02]  /*7c90*/  SYNCS.PHASECHK.TRANS64.TRYWAIT P2, [R4+URZ+0x19460], R9 ;  /* 0x01946009040075a7 */ /* 0x0022a4000804017f */
[----:B--2---:R-:W-:Y:S05]  /*7ca0*/  @!P2 NANOSLEEP.SYNCS 0x989680 ;  /* 0x009896800000a95d */ /* 0x004fea0003900000 */
[----:B------:R-:W2:Y:S02]  /*7cb0*/  @!P2 SYNCS.PHASECHK.TRANS64 P2, [R4+URZ+0x19460], R9 ;  /* 0x019460090400a5a7 */ /* 0x000ea4000804007f */
[----:B--2---:R-:W-:Y:S05]  /*7cc0*/  @!P2 BRA `(.L_x_80) ;  /* 0xfffffffc00f0a947 */ /* 0x004fea000383ffff */
[----:B------:R-:W-:Y:S05]  /*7cd0*/  BRA `(.L_x_122) ;  /* 0xffffffe400ec7947 */ /* 0x000fea000383ffff */
.L_x_85:
[----:B------:R-:W-:Y:S01]  /*7ce0*/  BSSY B1, `(.L_x_123) ;  /* 0x0000006000017945 */ /* 0x000fe20003800000 */
[----:B------:R-:W-:-:S07]  /*7cf0*/  MOV R15, 0xffffffff ;  /* 0xffffffff000f7802 */ /* 0x000fce0000000f00 */
[----:B------:R-:W-:Y:S05]  /*7d00*/  WARPSYNC.COLLECTIVE R15, `(.L_x_124) ;  /* 0x000000000f0c7348 */ /* 0x000fea0003c00000 */
[----:B------:R-:W-:Y:S02]  /*7d10*/  ELECT P6, UR62, PT ;  /* 0x00000000003e782f */ /* 0x000fe400038c0000 */
[----:B------:R-:W-:Y:S01]  /*7d20*/  MOV R14, UR62 ;  /* 0x0000003e000e7c02 */ /* 0x000fe20008000f00 */
[----:B------:R-:W-:Y:S10]  /*7d30*/  ENDCOLLECTIVE ;  /* 0x000000000000791b */ /* 0x000ff40003800000 */
.L_x_124:
[----:B------:R-:W-:Y:S05]  /*7d40*/  BSYNC B1 ;  /* 0x0000000000017941 */ /* 0x000fea0003800000 */
.L_x_123:
[----:B------:R-:W-:Y:S05]  /*7d50*/  BRA `(.L_x_125) ;  /* 0xffffffec00247947 */ /* 0x000fea000383ffff */
.L_x_88:
[----:B-1----:R1:W2:Y:S02]  /*7d60*/  SYNCS.PHASECHK.TRANS64.TRYWAIT P4, [R8+URZ+0x19428], R7 ;  /* 0x01942807080075a7 */ /* 0x0022a4000808017f */
[----:B--2---:R-:W-:Y:S05]  /*7d70*/  @!P4 NANOSLEEP.SYNCS 0x989680 ;  /* 0x009896800000c95d */ /* 0x004fea0003900000 */
[----:B------:R-:W2:Y:S02]  /*7d80*/  @!P4 SYNCS.PHASECHK.TRANS64 P4, [R8+URZ+0x19428], R7 ;  /* 0x019428070800c5a7 */ /* 0x000ea4000808007f */
[----:B--2---:R-:W-:Y:S05]  /*7d90*/  @!P4 BRA `(.L_x_88) ;  /* 0xfffffffc00f0c947 */ /* 0x004fea000383ffff */
[----:B------:R-:W-:Y:S05]  /*7da0*/  BRA `(.L_x_126) ;  /* 0xffffffec003c7947 */ /* 0x000fea000383ffff */
.L_x_93:
[----:B-1----:R1:W2:Y:S02]  /*7db0*/  SYNCS.PHASECHK.TRANS64.TRYWAIT P4, [R4+URZ+0x194b0], R7 ;  /* 0x0194b007040075a7 */ /* 0x0022a4000808017f */
[----:B--2---:R-:W-:Y:S05]  /*7dc0*/  @!P4 NANOSLEEP.SYNCS 0x989680 ;  /* 0x009896800000c95d */ /* 0x004fea0003900000 */
[----:B------:R-:W2:Y:S02]  /*7dd0*/  @!P4 SYNCS.PHASECHK.TRANS64 P4, [R4+URZ+0x194b0], R7 ;  /* 0x0194b0070400c5a7 */ /* 0x000ea4000808007f */
[----:B--2---:R-:W-:Y:S05]  /*7de0*/  @!P4 BRA `(.L_x_93) ;  /* 0xfffffffc00f0c947 */ /* 0x004fea000383ffff */
[----:B------:R-:W-:Y:S05]  /*7df0*/  BRA `(.L_x_92) ;  /* 0xffffffec00f47947 */ /* 0x000fea000383ffff */
.L_x_96:
[----:B-1----:R1:W2:Y:S02]  /*7e00*/  SYNCS.PHASECHK.TRANS64.TRYWAIT P3, [R7+URZ+0x19428], R8 ;  /* 0x01942808070075a7 */ /* 0x0022a4000806017f */
[----:B--2---:R-:W-:Y:S05]  /*7e10*/  @!P3 NANOSLEEP.SYNCS 0x989680 ;  /* 0x009896800000b95d */ /* 0x004fea0003900000 */
[----:B------:R-:W2:Y:S02]  /*7e20*/  @!P3 SYNCS.PHASECHK.TRANS64 P3, [R7+URZ+0x19428], R8 ;  /* 0x019428080700b5a7 */ /* 0x000ea4000806007f */
[----:B--2---:R-:W-:Y:S05]  /*7e30*/  @!P3 BRA `(.L_x_96) ;  /* 0xfffffffc00f0b947 */ /* 0x004fea000383ffff */
[----:B------:R-:W-:Y:S05]  /*7e40*/  BRA `(.L_x_127) ;  /* 0xfffffff0000c7947 */ /* 0x000fea000383ffff */
.L_x_102:
[----:B-1----:R1:W2:Y:S02]  /*7e50*/  SYNCS.PHASECHK.TRANS64.TRYWAIT P3, [R7+URZ+0x19428], R8 ;  /* 0x01942808070075a7 */ /* 0x0022a4000806017f */
[----:B--2---:R-:W-:Y:S05]  /*7e60*/  @!P3 NANOSLEEP.SYNCS 0x989680 ;  /* 0x009896800000b95d */ /* 0x004fea0003900000 */
[----:B------:R-:W2:Y:S02]  /*7e70*/  @!P3 SYNCS.PHASECHK.TRANS64 P3, [R7+URZ+0x19428], R8 ;  /* 0x019428080700b5a7 */ /* 0x000ea4000806007f */
[----:B--2---:R-:W-:Y:S05]  /*7e80*/  @!P3 BRA `(.L_x_102) ;  /* 0xfffffffc00f0b947 */ /* 0x004fea000383ffff */
[----:B------:R-:W-:Y:S05]  /*7e90*/  BRA `(.L_x_128) ;  /* 0xfffffff000e47947 */ /* 0x000fea000383ffff */
.L_x_107:
[----:B-1----:R1:W2:Y:S02]  /*7ea0*/  SYNCS.PHASECHK.TRANS64.TRYWAIT P3, [R7+URZ+0x19428], R8 ;  /* 0x01942808070075a7 */ /* 0x0022a4000806017f */
[----:B--2---:R-:W-:Y:S05]  /*7eb0*/  @!P3 NANOSLEEP.SYNCS 0x989680 ;  /* 0x009896800000b95d */ /* 0x004fea0003900000 */
[----:B------:R-:W2:Y:S02]  /*7ec0*/  @!P3 SYNCS.PHASECHK.TRANS64 P3, [R7+URZ+0x19428], R8 ;  /* 0x019428080700b5a7 */ /* 0x000ea4000806007f */
[----:B--2---:R-:W-:Y:S05]  /*7ed0*/  @!P3 BRA `(.L_x_107) ;  /* 0xfffffffc00f0b947 */ /* 0x004fea000383ffff */
[----:B------:R-:W-:Y:S05]  /*7ee0*/  BRA `(.L_x_129) ;  /* 0xfffffff400a07947 */ /* 0x000fea000383ffff */
        .weak           $__internal_0_$__cuda_sm20_rcp_rn_f32_slowpath
        .type           $__internal_0_$__cuda_sm20_rcp_rn_f32_slowpath,@function
        .size           $__internal_0_$__cuda_sm20_rcp_rn_f32_slowpath,(.L_x_135 - $__internal_0_$__cuda_sm20_rcp_rn_f32_slowpath)
$__internal_0_$__cuda_sm20_rcp_rn_f32_slowpath:
[----:B------:R-:W-:Y:S01]  /*7ef0*/  IMAD.SHL.U32 R0, R3, 0x2, RZ ;  /* 0x0000000203007824 */ /* 0x000fe200078e00ff */
[----:B------:R-:W-:Y:S04]  /*7f00*/  BSSY B2, `(.L_x_130) ;  /* 0x0000030000027945 */ /* 0x000fe80003800000 */
[----:B------:R-:W-:-:S04]  /*7f10*/  SHF.R.U32.HI R21, RZ, 0x18, R0 ;  /* 0x00000018ff157819 */ /* 0x000fc80000011600 */
[----:B------:R-:W-:-:S13]  /*7f20*/  ISETP.NE.U32.AND P0, PT, R21, RZ, PT ;  /* 0x000000ff1500720c */ /* 0x000fda0003f05070 */
[----:B------:R-:W-:Y:S05]  /*7f30*/  @P0 BRA `(.L_x_131) ;  /* 0x0000000000280947 */ /* 0x000fea0003800000 */
[----:B------:R-:W-:-:S04]  /*7f40*/  SHF.L.U32 R0, R3, 0x1, RZ ;  /* 0x0000000103007819 */ /* 0x000fc800000006ff */
[----:B------:R-:W-:-:S13]  /*7f50*/  ISETP.NE.AND P0, PT, R0, RZ, PT ;  /* 0x000000ff0000720c */ /* 0x000fda0003f05270 */
[----:B------:R-:W-:Y:S01]  /*7f60*/  @P0 FFMA R7, R3, 1.84467440737095516160e+19, RZ ;  /* 0x5f80000003070823 */ /* 0x000fe200000000ff */
[----:B------:R-:W-:Y:S08]  /*7f70*/  @!P0 MUFU.RCP R6, R3 ;  /* 0x0000000300068308 */ /* 0x000ff00000001000 */
[----:B------:R-:W1:Y:S02]  /*7f80*/  @P0 MUFU.RCP R0, R7 ;  /* 0x0000000700000308 */ /* 0x000e640000001000 */
[----:B-1----:R-:W-:-:S04]  /*7f90*/  @P0 FFMA R12, R7, R0, -1 ;  /* 0xbf800000070c0423 */ /* 0x002fc80000000000 */
[----:B------:R-:W-:-:S04]  /*7fa0*/  @P0 FADD.FTZ R13, -R12, -RZ ;  /* 0x800000ff0c0d0221 */ /* 0x000fc80000010100 */
[----:B------:R-:W-:-:S04]  /*7fb0*/  @P0 FFMA R0, R0, R13, R0 ;  /* 0x0000000d00000223 */ /* 0x000fc80000000000 */
[----:B------:R-:W-:Y:S01]  /*7fc0*/  @P0 FFMA R6, R0, 1.84467440737095516160e+19, RZ ;  /* 0x5f80000000060823 */ /* 0x000fe200000000ff */
[----:B------:R-:W-:Y:S06]  /*7fd0*/  BRA `(.L_x_132) ;  /* 0x0000000000887947 */ /* 0x000fec0003800000 */
.L_x_131:
[----:B------:R-:W-:-:S05]  /*7fe0*/  VIADD R72, R21, 0xffffff03 ;  /* 0xffffff0315487836 */ /* 0x000fca0000000000 */
[----:B------:R-:W-:-:S13]  /*7ff0*/  ISETP.GT.U32.AND P0, PT, R72, 0x1, PT ;  /* 0x000000014800780c */ /* 0x000fda0003f04070 */
[----:B------:R-:W-:Y:S05]  /*8000*/  @P0 BRA `(.L_x_133) ;  /* 0x0000000000780947 */ /* 0x000fea0003800000 */
[----:B------:R-:W-:Y:S02]  /*8010*/  LOP3.LUT R0, R3, 0x7fffff, RZ, 0xc0, !PT ;  /* 0x007fffff03007812 */ /* 0x000fe400078ec0ff */
[----:B------:R-:W-:Y:S02]  /*8020*/  MOV R13, 0x3 ;  /* 0x00000003000d7802 */ /* 0x000fe40000000f00 */
[----:B------:R-:W-:Y:S02]  /*8030*/  LOP3.LUT R0, R0, 0x3f800000, RZ, 0xfc, !PT ;  /* 0x3f80000000007812 */ /* 0x000fe400078efcff */
[----:B------:R-:W-:Y:S02]  /*8040*/  SHF.L.U32 R13, R13, R72, RZ ;  /* 0x000000480d0d7219 */ /* 0x000fe400000006ff */
[----:B------:R-:W1:Y:S02]  /*8050*/  MUFU.RCP R7, R0 ;  /* 0x0000000000077308 */ /* 0x000e640000001000 */
[----:B-1----:R-:W-:-:S04]  /*8060*/  FFMA R6, R0, R7, -1 ;  /* 0xbf80000000067423 */ /* 0x002fc80000000007 */
[----:B------:R-:W-:-:S04]  /*8070*/  FADD.FTZ R6, -R6, -RZ ;  /* 0x800000ff06067221 */ /* 0x000fc80000010100 */
[CCC-:B------:R-:W-:Y:S01]  /*8080*/  FFMA.RM R12, R7.reuse, R6.reuse, R7.reuse ;  /* 0x00000006070c7223 */ /* 0x1c0fe20000004007 */
[----:B------:R-:W-:-:S04]  /*8090*/  FFMA.RP R7, R7, R6, R7 ;  /* 0x0000000607077223 */ /* 0x000fc80000008007 */
[C---:B------:R-:W-:Y:S02]  /*80a0*/  LOP3.LUT R6, R12.reuse, 0x7fffff, RZ, 0xc0, !PT ;  /* 0x007fffff0c067812 */ /* 0x040fe400078ec0ff */
[----:B------:R-:W-:Y:S02]  /*80b0*/  FSETP.NEU.FTZ.AND P0, PT, R12, R7, PT ;  /* 0x000000070c00720b */ /* 0x000fe40003f1d000 */
[----:B------:R-:W-:Y:S02]  /*80c0*/  LOP3.LUT R6, R6, 0x800000, RZ, 0xfc, !PT ;  /* 0x0080000006067812 */ /* 0x000fe400078efcff */
[----:B------:R-:W-:Y:S02]  /*80d0*/  SEL R7, RZ, 0xffffffff, !P0 ;  /* 0xffffffffff077807 */ /* 0x000fe40004000000 */
[----:B------:R-:W-:-:S03]  /*80e0*/  LOP3.LUT R13, R13, R6, RZ, 0xc0, !PT ;  /* 0x000000060d0d7212 */ /* 0x000fc600078ec0ff */
[----:B------:R-:W-:Y:S01]  /*80f0*/  IMAD.MOV R7, RZ, RZ, -R7 ;  /* 0x000000ffff077224 */ /* 0x000fe200078e0a07 */
[----:B------:R-:W-:-:S04]  /*8100*/  SHF.R.U32.HI R13, RZ, R72, R13 ;  /* 0x00000048ff0d7219 */ /* 0x000fc8000001160d */
[--C-:B------:R-:W-:Y:S01]  /*8110*/  LOP3.LUT P1, RZ, R7, R72, R6.reuse, 0xf8, !PT ;  /* 0x0000004807ff7212 */ /* 0x100fe2000782f806 */
[----:B------:R-:W-:Y:S01]  /*8120*/  VIADD R7, R21, 0xffffff04 ;  /* 0xffffff0415077836 */ /* 0x000fe20000000000 */
[C---:B------:R-:W-:Y:S02]  /*8130*/  LOP3.LUT P0, RZ, R13.reuse, 0x1, RZ, 0xc0, !PT ;  /* 0x000000010dff7812 */ /* 0x040fe4000780c0ff */
[----:B------:R-:W-:Y:S02]  /*8140*/  LOP3.LUT P2, RZ, R13, 0x2, RZ, 0xc0, !PT ;  /* 0x000000020dff7812 */ /* 0x000fe4000784c0ff */
[----:B------:R-:W-:Y:S02]  /*8150*/  SHF.R.U32.HI R6, RZ, R7, R6 ;  /* 0x00000007ff067219 */ /* 0x000fe40000011606 */
[----:B------:R-:W-:Y:S02]  /*8160*/  PLOP3.LUT P0, PT, P0, P1, P2, 0xe0, 0x0 ;  /* 0x000000000000781c */ /* 0x000fe40000703c20 */
[----:B------:R-:W-:-:S02]  /*8170*/  LOP3.LUT P1, RZ, R3, 0x7fffff, RZ, 0xc0, !PT ;  /* 0x007fffff03ff7812 */ /* 0x000fc4000782c0ff */
[----:B------:R-:W-:-:S04]  /*8180*/  SEL R0, RZ, 0x1, !P0 ;  /* 0x00000001ff007807 */ /* 0x000fc80004000000 */
[----:B------:R-:W-:-:S04]  /*8190*/  IADD3 R0, -R0, RZ, RZ ;  /* 0x000000ff00007210 */ /* 0x000fc80007ffe1ff */
[----:B------:R-:W-:-:S13]  /*81a0*/  ISETP.GE.AND P0, PT, R0, RZ, PT ;  /* 0x000000ff0000720c */ /* 0x000fda0003f06270 */
[----:B------:R-:W-:-:S05]  /*81b0*/  @!P0 IADD3 R6, R6, 0x1, RZ ;  /* 0x0000000106068810 */ /* 0x000fca0007ffe0ff */
[----:B------:R-:W-:-:S05]  /*81c0*/  @!P1 IMAD.SHL.U32 R6, R6, 0x2, RZ ;  /* 0x0000000206069824 */ /* 0x000fca00078e00ff */
[----:B------:R-:W-:Y:S01]  /*81d0*/  LOP3.LUT R6, R6, 0x80000000, R3, 0xf8, !PT ;  /* 0x8000000006067812 */ /* 0x000fe200078ef803 */
[----:B------:R-:W-:Y:S06]  /*81e0*/  BRA `(.L_x_132) ;  /* 0x0000000000047947 */ /* 0x000fec0003800000 */
.L_x_133:
[----:B------:R1:W2:Y:S02]  /*81f0*/  MUFU.RCP R6, R3 ;  /* 0x0000000300067308 */ /* 0x0002a40000001000 */
.L_x_132:
[----:B------:R-:W-:Y:S05]  /*8200*/  BSYNC B2 ;  /* 0x0000000000027941 */ /* 0x000fea0003800000 */
.L_x_130:
[----:B--2---:R-:W-:Y:S01]  /*8210*/  MOV R0, R6 ;  /* 0x0000000600007202 */ /* 0x004fe20000000f00 */
[----:B------:R-:W-:Y:S01]  /*8220*/  IMAD.MOV.U32 R6, RZ, RZ, R14 ;  /* 0x000000ffff067224 */ /* 0x000fe200078e000e */
[----:B------:R-:W-:-:S04]  /*8230*/  MOV R7, 0x0 ;  /* 0x0000000000077802 */ /* 0x000fc80000000f00 */
[----:B-1----:R-:W-:Y:S05]  /*8240*/  RET.REL.NODEC R6 `(_ZN7cutlass13device_kernelINS_4fmha6kernel28FmhaKernelTmaWarpSpecializedINS1_10collective30FmhaMainloopTmaWarpSpecializedINS_6half_tEffN4cute5tupleIJNS7_1CILi128EEENS9_ILi64EEENS9_ILi96EEEEEENS8_IJiNS9_ILi1EEENS8_IJiiEEEEEESG_SG_NS4_13DefaultFusionEJNS2_6OptionILNS2_3TagE0ENS9_ILb1EEEEENSI_ILSJ_2ESK_EEEEENS4_15FmhaFwdEpilogueIS6_fNS8_IJSB_SC_SB_EEEEENS2_23PersistentTileSchedulerEJSL_SM_EEEEEvNT_6ParamsE) ;  /* 0xffffff7c066c7950 */ /* 0x002fea0003c3ffff */
.L_x_134:
[----:B------:R-:W-:-:S00]  /*8250*/  BRA `(.L_x_134) ;  /* 0xfffffffc00fc7947 */ /* 0x000fc0000383ffff */
[----:B------:R-:W-:-:S00]  /*8260*/  NOP ;  /* 0x0000000000007918 */ /* 0x000fc00000000000 */
        /* <DEDUP_REMOVED lines=9> */
.L_x_135:


//--------------------- .nv.global.init           --------------------------
	.section	.nv.global.init,"aw",@progbits
.nv.global.init:
	.type		$str$24,@object
	.size		$str$24,($str$25 - $str$24)
$str$24:
        /*0000*/ 	.byte	0x28, 0x61, 0x64, 0x64, 0x72, 0x65, 0x73, 0x73, 0x20, 0x26, 0x20, 0x6d, 0x61, 0x73, 0x6b, 0x29
        /*0010*/ 	.byte	0x20, 0x3d, 0x3d, 0x20, 0x30, 0x00
	.type		$str$25,@object
	.size		$str$25,(__unnamed_1 - $str$25)
$str$25:
        /*0016*/ 	.byte	0x2f, 0x74, 0x6d, 0x70, 0x2f, 0x63, 0x75, 0x74, 0x6c, 0x61, 0x73, 0x73, 0x5f, 0x73, 0x77, 0x65
        /*0026*/ 	.byte	0x65, 0x70, 0x5f, 0x73, 0x72, 0x63, 0x2f, 0x69, 0x6e, 0x63, 0x6c, 0x75, 0x64, 0x65, 0x2f, 0x63
        /*0036*/ 	.byte	0x75, 0x74, 0x65, 0x2f, 0x70, 0x6f, 0x69, 0x6e, 0x74, 0x65, 0x72, 0x5f, 0x66, 0x6c, 0x61, 0x67
        /*0046*/ 	.byte	0x67, 0x65, 0x64, 0x2e, 0x68, 0x70, 0x70, 0x00
	.type		__unnamed_1,@object
	.size		__unnamed_1,(__unnamed_2 - __unnamed_1)
__unnamed_1:
        /*004e*/ 	.byte	0x61, 0x75, 0x74, 0x6f, 0x20, 0x63, 0x75, 0x74, 0x65, 0x3a, 0x3a, 0x61, 0x73, 0x5f, 0x70, 0x6f
        /* <DEDUP_REMOVED lines=27> */
        /*020e*/ 	.byte	0x3e, 0x3e, 0x3e, 0x3e, 0x3e, 0x5d, 0x00
	.type		__unnamed_2,@object
	.size		__unnamed_2,(.L_1 - __unnamed_2)
__unnamed_2:
        /* <DEDUP_REMOVED lines=29> */
.L_1:


//--------------------- .nv.shared._ZN7cutlass13device_kernelINS_4fmha6kernel28FmhaKernelTmaWarpSpecializedINS1_10collective30FmhaMainloopTmaWarpSpecializedINS_6half_tEffN4cute5tupleIJNS7_1CILi128EEENS9_ILi64EEENS9_ILi96EEEEEENS8_IJiNS9_ILi1EEENS8_IJiiEEEEEESG_SG_NS4_13DefaultFusionEJNS2_6OptionILNS2_3TagE0ENS9_ILb1EEEEENSI_ILSJ_2ESK_EEEEENS4_15FmhaFwdEpilogueIS6_fNS8_IJSB_SC_SB_EEEEENS2_23PersistentTileSchedulerEJSL_SM_EEEEEvNT_6ParamsE --------------------------
	.section	.nv.shared._ZN7cutlass13device_kernelINS_4fmha6kernel28FmhaKernelTmaWarpSpecializedINS1_10collective30FmhaMainloopTmaWarpSpecializedINS_6half_tEffN4cute5tupleIJNS7_1CILi128EEENS9_ILi64EEENS9_ILi96EEEEEENS8_IJiNS9_ILi1EEENS8_IJiiEEEEEESG_SG_NS4_13DefaultFusionEJNS2_6OptionILNS2_3TagE0ENS9_ILb1EEEEENSI_ILSJ_2ESK_EEEEENS4_15FmhaFwdEpilogueIS6_fNS8_IJSB_SC_SB_EEEEENS2_23PersistentTileSchedulerEJSL_SM_EEEEEvNT_6ParamsE,"aw",@nobits
	.sectionflags	@""
	.align	16
	.zero		1024


//--------------------- .nv.shared.reserved.0     --------------------------
	.section	.nv.shared.reserved.0,"aw",@nobits
	.weak		__nv_reservedSMEM_offset_0_alias
	.size		__nv_reservedSMEM_offset_0_alias, 0, 0
	.other		__nv_reservedSMEM_offset_0_alias,@"STO_CUDA_RESERVED_SHARED STV_DEFAULT"
__nv_reservedSMEM_offset_0_alias:
	.zero		0


//--------------------- .nv.global                --------------------------
	.section	.nv.global,"aw",@nobits
.nv.global:
	.type		_ZN39_INTERNAL_b794dab8_4_k_cu_5da2f14b_31244cute1_E,@object
	.size		_ZN39_INTERNAL_b794dab8_4_k_cu_5da2f14b_31244cute1_E,(_ZN39_INTERNAL_b794dab8_4_k_cu_5da2f14b_31244cuda3std3__45__cpo6cbeginE - _ZN39_INTERNAL_b794dab8_4_k_cu_5da2f14b_31244cute1_E)
_ZN39_INTERNAL_b794dab8_4_k_cu_5da2f14b_31244cute1_E:
	.zero		1
	.type		_ZN39_INTERNAL_b794dab8_4_k_cu_5da2f14b_31244cuda3std3__45__cpo6cbeginE,@object
	.size		_ZN39_INTERNAL_b794dab8_4_k_cu_5da2f14b_31244cuda3std3__45__cpo6cbeginE,(_ZN39_INTERNAL_b794dab8_4_k_cu_5da2f14b_31244cuda3std3__48in_placeE - _ZN39_INTERNAL_b794dab8_4_k_cu_5da2f14b_31244cuda3std3__45__cpo6cbeginE)
_ZN39_INTERNAL_b794dab8_4_k_cu_5da2f14b_31244cuda3std3__45__cpo6cbeginE:
	.zero		1
	.type		_ZN39_INTERNAL_b794dab8_4_k_cu_5da2f14b_31244cuda3std3__48in_placeE,@object
	.size		_ZN39_INTERNAL_b794dab8_4_k_cu_5da2f14b_31244cuda3std3__48in_placeE,(_ZN39_INTERNAL_b794dab8_4_k_cu_5da2f14b_31244cuda3std6ranges3__45__cpo9iter_moveE - _ZN39_INTERNAL_b794dab8_4_k_cu_5da2f14b_31244cuda3std3__48in_placeE)
_ZN39_INTERNAL_b794dab8_4_k_cu_5da2f14b_31244cuda3std3__48in_placeE:
	.zero		1
	.type		_ZN39_INTERNAL_b794dab8_4_k_cu_5da2f14b_31244cuda3std6ranges3__45__cpo9iter_moveE,@object
	.size		_ZN39_INTERNAL_b794dab8_4_k_cu_5da2f14b_31244cuda3std6ranges3__45__cpo9iter_moveE,(_ZN39_INTERNAL_b794dab8_4_k_cu_5da2f14b_31244cuda3std3__45__cpo5beginE - _ZN39_INTERNAL_b794dab8_4_k_cu_5da2f14b_31244cuda3std6ranges3__45__cpo9iter_moveE)
_ZN39_INTERNAL_b794dab8_4_k_cu_5da2f14b_31244cuda3std6ranges3__45__cpo9iter_moveE:
	.zero		1
	.type		_ZN39_INTERNAL_b794dab8_4_k_cu_5da2f14b_31244cuda3std3__45__cpo5beginE,@object
	.size		_ZN39_INTERNAL_b794dab8_4_k_cu_5da2f14b_31244cuda3std3__45__cpo5beginE,(_ZN39_INTERNAL_b794dab8_4_k_cu_5da2f14b_31244cuda3std3__441_GLOBAL__N__b794dab8_4_k_cu_5da2f14b_31246ignoreE - _ZN39_INTERNAL_b794dab8_4_k_cu_5da2f14b_31244cuda3std3__45__cpo5beginE)
_ZN39_INTERNAL_b794dab8_4_k_cu_5da2f14b_31244cuda3std3__45__cpo5beginE:
	.zero		1
	.type		_ZN39_INTERNAL_b794dab8_4_k_cu_5da2f14b_31244cuda3std3__441_GLOBAL__N__b794dab8_4_k_cu_5da2f14b_31246ignoreE,@object
	.size		_ZN39_INTERNAL_b794dab8_4_k_cu_5da2f14b_31244cuda3std3__441_GLOBAL__N__b794dab8_4_k_cu_5da2f14b_31246ignoreE,(_ZN39_INTERNAL_b794dab8_4_k_cu_5da2f14b_31244cute7productE - _ZN39_INTERNAL_b794dab8_4_k_cu_5da2f14b_31244cuda3std3__441_GLOBAL__N__b794dab8_4_k_cu_5da2f14b_31246ignoreE)
_ZN39_INTERNAL_b794dab8_4_k_cu_5da2f14b_31244cuda3std3__441_GLOBAL__N__b794dab8_4_k_cu_5da2f14b_31246ignoreE:
	.zero		1
	.type		_ZN39_INTERNAL_b794dab8_4_k_cu_5da2f14b_31244cute7productE,@object
	.size		_ZN39_INTERNAL_b794dab8_4_k_cu_5da2f14b_31244cute7productE,(_ZN39_INTERNAL_b794dab8_4_k_cu_5da2f14b_31244cuda3std3__45__cpo3endE - _ZN39_INTERNAL_b794dab8_4_k_cu_5da2f14b_31244cute7productE)
_ZN39_INTERNAL_b794dab8_4_k_cu_5da2f14b_31244cute7productE:
	.zero		1
	.type		_ZN39_INTERNAL_b794dab8_4_k_cu_5da2f14b_31244cuda3std3__45__cpo3endE,@object
	.size		_ZN39_INTERNAL_b794dab8_4_k_cu_5da2f14b_31244cuda3std3__45__cpo3endE,(_ZN39_INTERNAL_b794dab8_4_k_cu_5da2f14b_31244cuda3std3__419piecewise_constructE - _ZN39_INTERNAL_b794dab8_4_k_cu_5da2f14b_31244cuda3std3__45__cpo3endE)
_ZN39_INTERNAL_b794dab8_4_k_cu_5da2f14b_31244cuda3std3__45__cpo3endE:
	.zero		1
	.type		_ZN39_INTERNAL_b794dab8_4_k_cu_5da2f14b_31244cuda3std3__419piecewise_constructE,@object
	.size		_ZN39_INTERNAL_b794dab8_4_k_cu_5da2f14b_31244cuda3std3__419piecewise_constructE,(_ZN39_INTERNAL_b794dab8_4_k_cu_5da2f14b_31244cuda3std3__45__cpo4cendE - _ZN39_INTERNAL_b794dab8_4_k_cu_5da2f14b_31244cuda3std3__419piecewise_constructE)
_ZN39_INTERNAL_b794dab8_4_k_cu_5da2f14b_31244cuda3std3__419piecewise_constructE:
	.zero		1
	.type		_ZN39_INTERNAL_b794dab8_4_k_cu_5da2f14b_31244cuda3std3__45__cpo4cendE,@object
	.size		_ZN39_INTERNAL_b794dab8_4_k_cu_5da2f14b_31244cuda3std3__45__cpo4cendE,(_ZN39_INTERNAL_b794dab8_4_k_cu_5da2f14b_31244cuda3std6ranges3__45__cpo4swapE - _ZN39_INTERNAL_b794dab8_4_k_cu_5da2f14b_31244cuda3std3__45__cpo4cendE)
_ZN39_INTERNAL_b794dab8_4_k_cu_5da2f14b_31244cuda3std3__45__cpo4cendE:
	.zero		1
	.type		_ZN39_INTERNAL_b794dab8_4_k_cu_5da2f14b_31244cuda3std6ranges3__45__cpo4swapE,@object
	.size		_ZN39_INTERNAL_b794dab8_4_k_cu_5da2f14b_31244cuda3std6ranges3__45__cpo4swapE,(.L_9 - _ZN39_INTERNAL_b794dab8_4_k_cu_5da2f14b_31244cuda3std6ranges3__45__cpo4swapE)
_ZN39_INTERNAL_b794dab8_4_k_cu_5da2f14b_31244cuda3std6ranges3__45__cpo4swapE:
	.zero		1
.L_9:


//--------------------- .nv.constant0._ZN7cutlass13device_kernelINS_4fmha6kernel28FmhaKernelTmaWarpSpecializedINS1_10collective30FmhaMainloopTmaWarpSpecializedINS_6half_tEffN4cute5tupleIJNS7_1CILi128EEENS9_ILi64EEENS9_ILi96EEEEEENS8_IJiNS9_ILi1EEENS8_IJiiEEEEEESG_SG_NS4_13DefaultFusionEJNS2_6OptionILNS2_3TagE0ENS9_ILb1EEEEENSI_ILSJ_2ESK_EEEEENS4_15FmhaFwdEpilogueIS6_fNS8_IJSB_SC_SB_EEEEENS2_23PersistentTileSchedulerEJSL_SM_EEEEEvNT_6ParamsE --------------------------
	.section	.nv.constant0._ZN7cutlass13device_kernelINS_4fmha6kernel28FmhaKernelTmaWarpSpecializedINS1_10collective30FmhaMainloopTmaWarpSpecializedINS_6half_tEffN4cute5tupleIJNS7_1CILi128EEENS9_ILi64EEENS9_ILi96EEEEEENS8_IJiNS9_ILi1EEENS8_IJiiEEEEEESG_SG_NS4_13DefaultFusionEJNS2_6OptionILNS2_3TagE0ENS9_ILb1EEEEENSI_ILSJ_2ESK_EEEEENS4_15FmhaFwdEpilogueIS6_fNS8_IJSB_SC_SB_EEEEENS2_23PersistentTileSchedulerEJSL_SM_EEEEEvNT_6ParamsE,"a",@progbits
	.sectionflags	@""
	.align	4
.nv.constant0._ZN7cutlass13device_kernelINS_4fmha6kernel28FmhaKernelTmaWarpSpecializedINS1_10collective30FmhaMainloopTmaWarpSpecializedINS_6half_tEffN4cute5tupleIJNS7_1CILi128EEENS9_ILi64EEENS9_ILi96EEEEEENS8_IJiNS9_ILi1EEENS8_IJiiEEEEEESG_SG_NS4_13DefaultFusionEJNS2_6OptionILNS2_3TagE0ENS9_ILb1EEEEENSI_ILSJ_2ESK_EEEEENS4_15FmhaFwdEpilogueIS6_fNS8_IJSB_SC_SB_EEEEENS2_23PersistentTileSchedulerEJSL_SM_EEEEEvNT_6ParamsE:
	.zero		2688


//--------------------- SYMBOLS --------------------------

	.type		.nv.reservedSmem.offset0,@object
	.size		.nv.reservedSmem.offset0,0x4
	.type		__assertfail,@function
